// auto-generated by cutlass_sweep.epilogue — config: {"arch": "sm_100", "cluster_m": 1, "cluster_n": 1, "dtype": "fp16", "fusion": "relu", "tile_k": 64, "tile_m": 128, "tile_n": 64}
#include "cutlass/cutlass.h"
#include "cutlass/gemm/collective/collective_builder.hpp"
#include "cutlass/gemm/device/gemm_universal_adapter.h"
#include "cutlass/gemm/kernel/gemm_universal.hpp"
#include "cutlass/epilogue/collective/collective_builder.hpp"
#include "cutlass/epilogue/fusion/operations.hpp"
#include "cutlass/epilogue/thread/activation.h"

using Elem = cutlass::half_t;
using Acc  = float;
using TileShape    = cute::Shape<cute::_128, cute::_64, cute::_64>;
using ClusterShape = cute::Shape<cute::_1, cute::_1, cute::_1>;
using FusionOp     = cutlass::epilogue::fusion::LinCombEltAct<cutlass::epilogue::thread::ReLU, Elem, Acc>;

using CollectiveEpilogue = typename cutlass::epilogue::collective::CollectiveBuilder<
    cutlass::arch::Sm100, cutlass::arch::OpClassTensorOp,
    TileShape, ClusterShape,
    cutlass::epilogue::collective::EpilogueTileAuto,
    Acc, Acc,
    Elem, cutlass::layout::RowMajor, 128 / cutlass::sizeof_bits<Elem>::value,
    Elem, cutlass::layout::RowMajor, 128 / cutlass::sizeof_bits<Elem>::value,
    cutlass::epilogue::collective::EpilogueScheduleAuto,
    FusionOp
  >::CollectiveOp;

using CollectiveMainloop = typename cutlass::gemm::collective::CollectiveBuilder<
    cutlass::arch::Sm100, cutlass::arch::OpClassTensorOp,
    Elem, cutlass::layout::RowMajor, 128 / cutlass::sizeof_bits<Elem>::value,
    Elem, cutlass::layout::ColumnMajor, 128 / cutlass::sizeof_bits<Elem>::value,
    Acc,
    TileShape, ClusterShape,
    cutlass::gemm::collective::StageCountAutoCarveout<
        static_cast<int>(sizeof(typename CollectiveEpilogue::SharedStorage))>,
    cutlass::gemm::collective::KernelScheduleAuto
  >::CollectiveOp;

using GemmKernel = cutlass::gemm::kernel::GemmUniversal<
    cute::Shape<int,int,int,int>, CollectiveMainloop, CollectiveEpilogue>;
using Gemm = cutlass::gemm::device::GemmUniversalAdapter<GemmKernel>;

auto* _anchor = &cutlass::device_kernel<GemmKernel>;


// ===== COMPILED SASS (sm_100a) =====

	.target	sm_100a

	.elftype	@"ET_EXEC"


//--------------------- .note.nv.tkinfo           --------------------------
	.section	.note.nv.tkinfo,"",@"SHT_NOTE"
	.sectionflags	@"SHF_NOTE_NV_TKINFO"
	.tkinfo
        /*0018*/ 	.word	0x00000002
        /*0030*/ 	.string	""
        /*0030*/ 	.string	"ptxas"
        /*0030*/ 	.string	"Cuda compilation tools, release 13.0, V13.0.88"
        /*0030*/ 	.string	"Build cuda_13.0.r13.0/compiler.36424714_0"
        /*0030*/ 	.string	"-arch sm_100a -m 64 "



//--------------------- .note.nv.cuinfo           --------------------------
	.section	.note.nv.cuinfo,"",@"SHT_NOTE"
	.sectionflags	@"SHF_NOTE_NV_CUINFO"
        /*0018*/ 	.short	0x0002
        /*001a*/ 	.short	0x0064
        /*001c*/ 	.short	0x0082
	.zero		2


//--------------------- .nv.info                  --------------------------
	.section	.nv.info,"",@"SHT_CUDA_INFO"
	.align	4


	//----- nvinfo : EIATTR_REGCOUNT
	.align		4
        /*0000*/ 	.byte	0x04, 0x2f
        /*0002*/ 	.short	(.L_19 - .L_18)
	.align		4
.L_18:
        /*0004*/ 	.word	index@(_ZN7cutlass13device_kernelINS_4gemm6kernel13GemmUniversalIN4cute5tupleIJiiiiEEENS1_10collective13CollectiveMmaINS1_35MainloopSm100TmaUmmaWarpSpecializedILi8ELi2ELi4ENS5_IJNS4_1CILi1EEESB_SB_EEEEENS5_IJNSA_ILi128EEENSA_ILi64EEESF_EEENS_6half_tENS5_IJlSB_lEEESH_SI_NS4_8TiledMMAINS4_8MMA_AtomIJNS4_20SM100_MMA_F16BF16_SSISH_SH_fLi128ELi64ELNS4_4UMMA5MajorE0ELSN_0ELNSM_7ScaleInE0ELSO_0EEEEEENS4_6LayoutISC_NS5_IJNSA_ILi0EEESS_SS_EEEEENS5_IJNS4_10UnderscoreESV_SV_EEEEENS4_13SM90_TMA_LOADENS4_14ComposedLayoutINS4_7SwizzleILi3ELi4ELi3EEENS4_18smem_ptr_flag_bitsILi16EEENSR_INS5_IJNSA_ILi8EEESF_EEENS5_IJSF_SB_EEEEEEEvNS4_8identityESY_S18_vS19_EENS_8epilogue10collective18CollectiveEpilogueINS1B_23Sm100TmaWarpSpecializedILi3ELi2ELi32ELb1ELb0EEEJSG_NS5_IJNSR_ISE_SB_EENSR_INSA_ILi32EEESB_EEEEESH_SI_SH_SI_NS1B_6fusion15FusionCallbacksIS1F_NS1K_13LinCombEltActINS1B_6thread4ReLuESH_fSH_fLNS_15FloatRoundStyleE2EEESG_S1J_JEEENS4_5SM1004TMEM4LOAD26SM100_TMEM_LOAD_32dp32b32xESY_NSZ_INS10_ILi2ELi4ELi3EEES13_NSR_INS5_IJS14_S1H_EEENS5_IJS1H_SB_EEEEEEENS4_39AutoVectorizingCopyWithAssumedAlignmentILi128EEENS4_14SM90_TMA_STOREES20_S22_S22_EEEvvEEEEvNT_6ParamsE)
        /*0008*/ 	.word	0x00000073


	//----- nvinfo : EIATTR_FRAME_SIZE
	.align		4
.L_19:
        /*000c*/ 	.byte	0x04, 0x11
        /*000e*/ 	.short	(.L_21 - .L_20)
	.align		4
.L_20:
        /*0010*/ 	.word	index@($__internal_2_$__cuda_sm10x_tcgen05_guardrail_trap_unallocated_columns_being_dealloced)
        /*0014*/ 	.word	0x00000000


	//----- nvinfo : EIATTR_FRAME_SIZE
	.align		4
.L_21:
        /*0018*/ 	.byte	0x04, 0x11
        /*001a*/ 	.short	(.L_23 - .L_22)
	.align		4
.L_22:
        /*001c*/ 	.word	index@($__internal_1_$__cuda_sm10x_tcgen05_guardrail_trap_phase_invalid_during_alloc)
        /*0020*/ 	.word	0x00000000


	//----- nvinfo : EIATTR_FRAME_SIZE
	.align		4
.L_23:
        /*0024*/ 	.byte	0x04, 0x11
        /*0026*/ 	.short	(.L_25 - .L_24)
	.align		4
.L_24:
        /*0028*/ 	.word	index@($__internal_0_$__cuda_sm10x_tcgen05_guardrail_trap_col_being_dealloced_not_returned_by_alloc)
        /*002c*/ 	.word	0x00000000


	//----- nvinfo : EIATTR_FRAME_SIZE
	.align		4
.L_25:
        /*0030*/ 	.byte	0x04, 0x11
        /*0032*/ 	.short	(.L_27 - .L_26)
	.align		4
.L_26:
        /*0034*/ 	.word	index@(_ZN7cutlass13device_kernelINS_4gemm6kernel13GemmUniversalIN4cute5tupleIJiiiiEEENS1_10collective13CollectiveMmaINS1_35MainloopSm100TmaUmmaWarpSpecializedILi8ELi2ELi4ENS5_IJNS4_1CILi1EEESB_SB_EEEEENS5_IJNSA_ILi128EEENSA_ILi64EEESF_EEENS_6half_tENS5_IJlSB_lEEESH_SI_NS4_8TiledMMAINS4_8MMA_AtomIJNS4_20SM100_MMA_F16BF16_SSISH_SH_fLi128ELi64ELNS4_4UMMA5MajorE0ELSN_0ELNSM_7ScaleInE0ELSO_0EEEEEENS4_6LayoutISC_NS5_IJNSA_ILi0EEESS_SS_EEEEENS5_IJNS4_10UnderscoreESV_SV_EEEEENS4_13SM90_TMA_LOADENS4_14ComposedLayoutINS4_7SwizzleILi3ELi4ELi3EEENS4_18smem_ptr_flag_bitsILi16EEENSR_INS5_IJNSA_ILi8EEESF_EEENS5_IJSF_SB_EEEEEEEvNS4_8identityESY_S18_vS19_EENS_8epilogue10collective18CollectiveEpilogueINS1B_23Sm100TmaWarpSpecializedILi3ELi2ELi32ELb1ELb0EEEJSG_NS5_IJNSR_ISE_SB_EENSR_INSA_ILi32EEESB_EEEEESH_SI_SH_SI_NS1B_6fusion15FusionCallbacksIS1F_NS1K_13LinCombEltActINS1B_6thread4ReLuESH_fSH_fLNS_15FloatRoundStyleE2EEESG_S1J_JEEENS4_5SM1004TMEM4LOAD26SM100_TMEM_LOAD_32dp32b32xESY_NSZ_INS10_ILi2ELi4ELi3EEES13_NSR_INS5_IJS14_S1H_EEENS5_IJS1H_SB_EEEEEEENS4_39AutoVectorizingCopyWithAssumedAlignmentILi128EEENS4_14SM90_TMA_STOREES20_S22_S22_EEEvvEEEEvNT_6ParamsE)
        /*0038*/ 	.word	0x00000000


	//----- nvinfo : EIATTR_MIN_STACK_SIZE
	.align		4
.L_27:
        /*003c*/ 	.byte	0x04, 0x12
        /*003e*/ 	.short	(.L_29 - .L_28)
	.align		4
.L_28:
        /*0040*/ 	.word	index@(_ZN7cutlass13device_kernelINS_4gemm6kernel13GemmUniversalIN4cute5tupleIJiiiiEEENS1_10collective13CollectiveMmaINS1_35MainloopSm100TmaUmmaWarpSpecializedILi8ELi2ELi4ENS5_IJNS4_1CILi1EEESB_SB_EEEEENS5_IJNSA_ILi128EEENSA_ILi64EEESF_EEENS_6half_tENS5_IJlSB_lEEESH_SI_NS4_8TiledMMAINS4_8MMA_AtomIJNS4_20SM100_MMA_F16BF16_SSISH_SH_fLi128ELi64ELNS4_4UMMA5MajorE0ELSN_0ELNSM_7ScaleInE0ELSO_0EEEEEENS4_6LayoutISC_NS5_IJNSA_ILi0EEESS_SS_EEEEENS5_IJNS4_10UnderscoreESV_SV_EEEEENS4_13SM90_TMA_LOADENS4_14ComposedLayoutINS4_7SwizzleILi3ELi4ELi3EEENS4_18smem_ptr_flag_bitsILi16EEENSR_INS5_IJNSA_ILi8EEESF_EEENS5_IJSF_SB_EEEEEEEvNS4_8identityESY_S18_vS19_EENS_8epilogue10collective18CollectiveEpilogueINS1B_23Sm100TmaWarpSpecializedILi3ELi2ELi32ELb1ELb0EEEJSG_NS5_IJNSR_ISE_SB_EENSR_INSA_ILi32EEESB_EEEEESH_SI_SH_SI_NS1B_6fusion15FusionCallbacksIS1F_NS1K_13LinCombEltActINS1B_6thread4ReLuESH_fSH_fLNS_15FloatRoundStyleE2EEESG_S1J_JEEENS4_5SM1004TMEM4LOAD26SM100_TMEM_LOAD_32dp32b32xESY_NSZ_INS10_ILi2ELi4ELi3EEES13_NSR_INS5_IJS14_S1H_EEENS5_IJS1H_SB_EEEEEEENS4_39AutoVectorizingCopyWithAssumedAlignmentILi128EEENS4_14SM90_TMA_STOREES20_S22_S22_EEEvvEEEEvNT_6ParamsE)
        /*0044*/ 	.word	0x00000000
.L_29:


//--------------------- .nv.compat                --------------------------
	.section	.nv.compat,"",@"SHT_CUDA_COMPAT_INFO"
	.align	4
        /*0000*/ 	.byte	0x02, 0x09, 0x01, 0x00, 0x02, 0x02, 0x02, 0x00, 0x02, 0x05, 0x05, 0x00, 0x03, 0x07, 0x01, 0x01
        /*0010*/ 	.byte	0x02, 0x03, 0x01, 0x00, 0x02, 0x06, 0x01, 0x00, 0x04, 0x0b, 0x08, 0x00, 0x09, 0x00, 0x00, 0x00
        /*0020*/ 	.byte	0x00, 0x00, 0x00, 0x00


//--------------------- .nv.info._ZN7cutlass13device_kernelINS_4gemm6kernel13GemmUniversalIN4cute5tupleIJiiiiEEENS1_10collective13CollectiveMmaINS1_35MainloopSm100TmaUmmaWarpSpecializedILi8ELi2ELi4ENS5_IJNS4_1CILi1EEESB_SB_EEEEENS5_IJNSA_ILi128EEENSA_ILi64EEESF_EEENS_6half_tENS5_IJlSB_lEEESH_SI_NS4_8TiledMMAINS4_8MMA_AtomIJNS4_20SM100_MMA_F16BF16_SSISH_SH_fLi128ELi64ELNS4_4UMMA5MajorE0ELSN_0ELNSM_7ScaleInE0ELSO_0EEEEEENS4_6LayoutISC_NS5_IJNSA_ILi0EEESS_SS_EEEEENS5_IJNS4_10UnderscoreESV_SV_EEEEENS4_13SM90_TMA_LOADENS4_14ComposedLayoutINS4_7SwizzleILi3ELi4ELi3EEENS4_18smem_ptr_flag_bitsILi16EEENSR_INS5_IJNSA_ILi8EEESF_EEENS5_IJSF_SB_EEEEEEEvNS4_8identityESY_S18_vS19_EENS_8epilogue10collective18CollectiveEpilogueINS1B_23Sm100TmaWarpSpecializedILi3ELi2ELi32ELb1ELb0EEEJSG_NS5_IJNSR_ISE_SB_EENSR_INSA_ILi32EEESB_EEEEESH_SI_SH_SI_NS1B_6fusion15FusionCallbacksIS1F_NS1K_13LinCombEltActINS1B_6thread4ReLuESH_fSH_fLNS_15FloatRoundStyleE2EEESG_S1J_JEEENS4_5SM1004TMEM4LOAD26SM100_TMEM_LOAD_32dp32b32xESY_NSZ_INS10_ILi2ELi4ELi3EEES13_NSR_INS5_IJS14_S1H_EEENS5_IJS1H_SB_EEEEEEENS4_39AutoVectorizingCopyWithAssumedAlignmentILi128EEENS4_14SM90_TMA_STOREES20_S22_S22_EEEvvEEEEvNT_6ParamsE --------------------------
	.section	.nv.info._ZN7cutlass13device_kernelINS_4gemm6kernel13GemmUniversalIN4cute5tupleIJiiiiEEENS1_10collective13CollectiveMmaINS1_35MainloopSm100TmaUmmaWarpSpecializedILi8ELi2ELi4ENS5_IJNS4_1CILi1EEESB_SB_EEEEENS5_IJNSA_ILi128EEENSA_ILi64EEESF_EEENS_6half_tENS5_IJlSB_lEEESH_SI_NS4_8TiledMMAINS4_8MMA_AtomIJNS4_20SM100_MMA_F16BF16_SSISH_SH_fLi128ELi64ELNS4_4UMMA5MajorE0ELSN_0ELNSM_7ScaleInE0ELSO_0EEEEEENS4_6LayoutISC_NS5_IJNSA_ILi0EEESS_SS_EEEEENS5_IJNS4_10UnderscoreESV_SV_EEEEENS4_13SM90_TMA_LOADENS4_14ComposedLayoutINS4_7SwizzleILi3ELi4ELi3EEENS4_18smem_ptr_flag_bitsILi16EEENSR_INS5_IJNSA_ILi8EEESF_EEENS5_IJSF_SB_EEEEEEEvNS4_8identityESY_S18_vS19_EENS_8epilogue10collective18CollectiveEpilogueINS1B_23Sm100TmaWarpSpecializedILi3ELi2ELi32ELb1ELb0EEEJSG_NS5_IJNSR_ISE_SB_EENSR_INSA_ILi32EEESB_EEEEESH_SI_SH_SI_NS1B_6fusion15FusionCallbacksIS1F_NS1K_13LinCombEltActINS1B_6thread4ReLuESH_fSH_fLNS_15FloatRoundStyleE2EEESG_S1J_JEEENS4_5SM1004TMEM4LOAD26SM100_TMEM_LOAD_32dp32b32xESY_NSZ_INS10_ILi2ELi4ELi3EEES13_NSR_INS5_IJS14_S1H_EEENS5_IJS1H_SB_EEEEEEENS4_39AutoVectorizingCopyWithAssumedAlignmentILi128EEENS4_14SM90_TMA_STOREES20_S22_S22_EEEvvEEEEvNT_6ParamsE,"",@"SHT_CUDA_INFO"
	.sectionflags	@""
	.align	4


	//----- nvinfo : EIATTR_CUDA_API_VERSION
	.align		4
        /*0000*/ 	.byte	0x04, 0x37
        /*0002*/ 	.short	(.L_31 - .L_30)
.L_30:
        /*0004*/ 	.word	0x00000082


	//----- nvinfo : EIATTR_KPARAM_INFO
	.align		4
.L_31:
        /*0008*/ 	.byte	0x04, 0x17
        /*000a*/ 	.short	(.L_33 - .L_32)
.L_32:
        /*000c*/ 	.word	0x00000000
        /*0010*/ 	.short	0x0000
        /*0012*/ 	.short	0x0000
        /*0014*/ 	.byte	0x00, 0xf0, 0x01, 0x20


	//----- nvinfo : EIATTR_AT_ENTRY_FRAGMENTS
	.align		4
.L_33:
        /*0018*/ 	.byte	0x04, 0x4f
        /*001a*/ 	.short	(.L_35 - .L_34)


	//   ....[0]....
.L_34:
        /*001c*/ 	.word	0x00000006


	//----- nvinfo : EIATTR_RESERVED_SMEM_USED
	.align		4
.L_35:
        /*0020*/ 	.byte	0x01, 0x41
	.zero		2


	//----- nvinfo : EIATTR_SPARSE_MMA_MASK
	.align		4
        /*0024*/ 	.byte	0x03, 0x50
        /*0026*/ 	.short	0x0000


	//----- nvinfo : EIATTR_TCGEN05_1CTA_USED
	.align		4
        /*0028*/ 	.byte	0x01, 0x51
	.zero		2


	//----- nvinfo : EIATTR_MAXREG_COUNT
	.align		4
        /*002c*/ 	.byte	0x03, 0x1b
        /*002e*/ 	.short	0x00ff


	//----- nvinfo : EIATTR_NUM_BARRIERS
	.align		4
        /*0030*/ 	.byte	0x02, 0x4c
        /*0032*/ 	.byte	0x07
	.zero		1


	//----- nvinfo : EIATTR_EXTERNS
	.align		4
        /*0034*/ 	.byte	0x04, 0x0f
        /*0036*/ 	.short	(.L_37 - .L_36)


	//   ....[0]....
	.align		4
.L_36:
        /*0038*/ 	.word	index@(__assertfail)


	//----- nvinfo : EIATTR_MERCURY_ISA_VERSION
	.align		4
.L_37:
        /*003c*/ 	.byte	0x03, 0x5f
        /*003e*/ 	.short	0x0101


	//----- nvinfo : EIATTR_INT_WARP_WIDE_INSTR_OFFSETS
	.align		4
        /*0040*/ 	.byte	0x04, 0x31
        /*0042*/ 	.short	(.L_39 - .L_38)


	//   ....[0]....
.L_38:
        /*0044*/ 	.word	0x00001e00


	//   ....[1]....
        /*0048*/ 	.word	0x00003a80


	//   ....[2]....
        /*004c*/ 	.word	0x00003ab0


	//   ....[3]....
        /*0050*/ 	.word	0x00003b00


	//   ....[4]....
        /*0054*/ 	.word	0x000043f0


	//   ....[5]....
        /*0058*/ 	.word	0x00004410


	//   ....[6]....
        /*005c*/ 	.word	0x000046e0


	//   ....[7]....
        /*0060*/ 	.word	0x00004810


	//----- nvinfo : EIATTR_COOP_GROUP_MASK_REGIDS
	.align		4
.L_39:
        /*0064*/ 	.byte	0x04, 0x29
        /*0066*/ 	.short	(.L_41 - .L_40)


	//   ....[0]....
.L_40:
        /*0068*/ 	.word	0xffffffff


	//   ....[1]....
        /*006c*/ 	.word	0xffffffff


	//   ....[2]....
        /*0070*/ 	.word	0xffffffff


	//   ....[3]....
        /*0074*/ 	.word	0xffffffff


	//   ....[4]....
        /*0078*/ 	.word	0xffffffff


	//   ....[5]....
        /*007c*/ 	.word	0xffffffff


	//   ....[6]....
        /*0080*/ 	.word	0xffffffff


	//   ....[7]....
        /*0084*/ 	.word	0xffffffff


	//   ....[8]....
        /*0088*/ 	.word	0xffffffff


	//   ....[9]....
        /*008c*/ 	.word	0xffffffff


	//   ....[10]....
        /*0090*/ 	.word	0xffffffff


	//   ....[11]....
        /*0094*/ 	.word	0xffffffff


	//   ....[12]....
        /*0098*/ 	.word	0xffffffff


	//----- nvinfo : EIATTR_COOP_GROUP_INSTR_OFFSETS
	.align		4
.L_41:
        /*009c*/ 	.byte	0x04, 0x28
        /*009e*/ 	.short	(.L_43 - .L_42)


	//   ....[0]....
.L_42:
        /*00a0*/ 	.word	0x00000090


	//   ....[1]....
        /*00a4*/ 	.word	0x000004a0


	//   ....[2]....
        /*00a8*/ 	.word	0x00000690


	//   ....[3]....
        /*00ac*/ 	.word	0x00000810


	//   ....[4]....
        /*00b0*/ 	.word	0x00000910


	//   ....[5]....
        /*00b4*/ 	.word	0x00000a80


	//   ....[6]....
        /*00b8*/ 	.word	0x00000c20


	//   ....[7]....
        /*00bc*/ 	.word	0x00001ce0


	//   ....[8]....
        /*00c0*/ 	.word	0x00002d00


	//   ....[9]....
        /*00c4*/ 	.word	0x00002f10


	//   ....[10]....
        /*00c8*/ 	.word	0x00002f40


	//   ....[11]....
        /*00cc*/ 	.word	0x00003970


	//   ....[12]....
        /*00d0*/ 	.word	0x00003ba0


	//----- nvinfo : EIATTR_VRC_CTA_INIT_COUNT
	.align		4
.L_43:
        /*00d4*/ 	.byte	0x02, 0x4a
        /*00d6*/ 	.byte	0x80
	.zero		1


	//----- nvinfo : EIATTR_SYSCALL_OFFSETS
	.align		4
        /*00d8*/ 	.byte	0x04, 0x46
        /*00da*/ 	.short	(.L_45 - .L_44)


	//   ....[0]....
.L_44:
        /*00dc*/ 	.word	0x000053d0


	//   ....[1]....
        /*00e0*/ 	.word	0x000054c0


	//   ....[2]....
        /*00e4*/ 	.word	0x00005d50


	//   ....[3]....
        /*00e8*/ 	.word	0x00006a00


	//----- nvinfo : EIATTR_MBARRIER_INSTR_OFFSETS
	.align		4
.L_45:
        /*00ec*/ 	.byte	0x04, 0x39
        /*00ee*/ 	.short	(.L_47 - .L_46)


	//   ....[0]....
.L_46:
        /*00f0*/ 	.word	0x00000580
        /*00f4*/ 	.word	0x000000ff
        /*00f8*/ 	.word	0x00000000
        /*00fc*/ 	.short	0x0100
        /*00fe*/ 	.byte	0x05
	.zero		1


	//   ....[1]....
        /*0100*/ 	.word	0x00000590
        /*0104*/ 	.word	0x000000ff
        /*0108*/ 	.word	0x00000040
        /*010c*/ 	.short	0x0100
        /*010e*/ 	.byte	0x05
	.zero		1


	//   ....[2]....
        /*0110*/ 	.word	0x000005a0
        /*0114*/ 	.word	0x000000ff
        /*0118*/ 	.word	0x00000008
        /*011c*/ 	.short	0x0100
        /*011e*/ 	.byte	0x05
	.zero		1


	//   ....[3]....
        /*0120*/ 	.word	0x000005b0
        /*0124*/ 	.word	0x000000ff
        /*0128*/ 	.word	0x00000048
        /*012c*/ 	.short	0x0100
        /*012e*/ 	.byte	0x05
	.zero		1


	//   ....[4]....
        /*0130*/ 	.word	0x000005c0
        /*0134*/ 	.word	0x000000ff
        /*0138*/ 	.word	0x00000010
        /*013c*/ 	.short	0x0100
        /*013e*/ 	.byte	0x05
	.zero		1


	//   ....[5]....
        /*0140*/ 	.word	0x000005d0
        /*0144*/ 	.word	0x000000ff
        /*0148*/ 	.word	0x00000050
        /*014c*/ 	.short	0x0100
        /*014e*/ 	.byte	0x05
	.zero		1


	//   ....[6]....
        /*0150*/ 	.word	0x000005e0
        /*0154*/ 	.word	0x000000ff
        /*0158*/ 	.word	0x00000018
        /*015c*/ 	.short	0x0100
        /*015e*/ 	.byte	0x05
	.zero		1


	//   ....[7]....
        /*0160*/ 	.word	0x000005f0
        /*0164*/ 	.word	0x000000ff
        /*0168*/ 	.word	0x00000058
        /*016c*/ 	.short	0x0100
        /*016e*/ 	.byte	0x05
	.zero		1


	//   ....[8]....
        /*0170*/ 	.word	0x00000600
        /*0174*/ 	.word	0x000000ff
        /*0178*/ 	.word	0x00000020
        /*017c*/ 	.short	0x0100
        /*017e*/ 	.byte	0x05
	.zero		1


	//   ....[9]....
        /*0180*/ 	.word	0x00000610
        /*0184*/ 	.word	0x000000ff
        /*0188*/ 	.word	0x00000060
        /*018c*/ 	.short	0x0100
        /*018e*/ 	.byte	0x05
	.zero		1


	//   ....[10]....
        /*0190*/ 	.word	0x00000620
        /*0194*/ 	.word	0x000000ff
        /*0198*/ 	.word	0x00000028
        /*019c*/ 	.short	0x0100
        /*019e*/ 	.byte	0x05
	.zero		1


	//   ....[11]....
        /*01a0*/ 	.word	0x00000630
        /*01a4*/ 	.word	0x000000ff
        /*01a8*/ 	.word	0x00000068
        /*01ac*/ 	.short	0x0100
        /*01ae*/ 	.byte	0x05
	.zero		1


	//   ....[12]....
        /*01b0*/ 	.word	0x00000640
        /*01b4*/ 	.word	0x000000ff
        /*01b8*/ 	.word	0x00000030
        /*01bc*/ 	.short	0x0100
        /*01be*/ 	.byte	0x05
	.zero		1


	//   ....[13]....
        /*01c0*/ 	.word	0x00000650
        /*01c4*/ 	.word	0x000000ff
        /*01c8*/ 	.word	0x00000070
        /*01cc*/ 	.short	0x0100
        /*01ce*/ 	.byte	0x05
	.zero		1


	//   ....[14]....
        /*01d0*/ 	.word	0x00000660
        /*01d4*/ 	.word	0x000000ff
        /*01d8*/ 	.word	0x00000038
        /*01dc*/ 	.short	0x0100
        /*01de*/ 	.byte	0x05
	.zero		1


	//   ....[15]....
        /*01e0*/ 	.word	0x00000670
        /*01e4*/ 	.word	0x000000ff
        /*01e8*/ 	.word	0x00000078
        /*01ec*/ 	.short	0x0100
        /*01ee*/ 	.byte	0x05
	.zero		1


	//   ....[16]....
        /*01f0*/ 	.word	0x000007a0
        /*01f4*/ 	.word	0x000000ff
        /*01f8*/ 	.word	0x00000080
        /*01fc*/ 	.short	0x0100
        /*01fe*/ 	.byte	0x07
	.zero		1


	//   ....[17]....
        /*0200*/ 	.word	0x000007b0
        /*0204*/ 	.word	0x000000ff
        /*0208*/ 	.word	0x00000098
        /*020c*/ 	.short	0x0100
        /*020e*/ 	.byte	0x07
	.zero		1


	//   ....[18]....
        /*0210*/ 	.word	0x000007c0
        /*0214*/ 	.word	0x000000ff
        /*0218*/ 	.word	0x00000088
        /*021c*/ 	.short	0x0100
        /*021e*/ 	.byte	0x07
	.zero		1


	//   ....[19]....
        /*0220*/ 	.word	0x000007d0
        /*0224*/ 	.word	0x000000ff
        /*0228*/ 	.word	0x000000a0
        /*022c*/ 	.short	0x0100
        /*022e*/ 	.byte	0x07
	.zero		1


	//   ....[20]....
        /*0230*/ 	.word	0x000007e0
        /*0234*/ 	.word	0x000000ff
        /*0238*/ 	.word	0x00000090
        /*023c*/ 	.short	0x0100
        /*023e*/ 	.byte	0x07
	.zero		1


	//   ....[21]....
        /*0240*/ 	.word	0x000007f0
        /*0244*/ 	.word	0x000000ff
        /*0248*/ 	.word	0x000000a8
        /*024c*/ 	.short	0x0100
        /*024e*/ 	.byte	0x07
	.zero		1


	//   ....[22]....
        /*0250*/ 	.word	0x000008e0
        /*0254*/ 	.word	0x000000ff
        /*0258*/ 	.word	0x000000b0
        /*025c*/ 	.short	0x0100
        /*025e*/ 	.byte	0x05
	.zero		1


	//   ....[23]....
        /*0260*/ 	.word	0x000008f0
        /*0264*/ 	.word	0x000000ff
        /*0268*/ 	.word	0x000000b8
        /*026c*/ 	.short	0x0100
        /*026e*/ 	.byte	0x05
	.zero		1


	//   ....[24]....
        /*0270*/ 	.word	0x00000a30
        /*0274*/ 	.word	0x000000ff
        /*0278*/ 	.word	0x000000c0
        /*027c*/ 	.short	0x0100
        /*027e*/ 	.byte	0x05
	.zero		1


	//   ....[25]....
        /*0280*/ 	.word	0x00000a40
        /*0284*/ 	.word	0x000000ff
        /*0288*/ 	.word	0x000000d0
        /*028c*/ 	.short	0x0100
        /*028e*/ 	.byte	0x05
	.zero		1


	//   ....[26]....
        /*0290*/ 	.word	0x00000a50
        /*0294*/ 	.word	0x000000ff
        /*0298*/ 	.word	0x000000c8
        /*029c*/ 	.short	0x0100
        /*029e*/ 	.byte	0x05
	.zero		1


	//   ....[27]....
        /*02a0*/ 	.word	0x00000a60
        /*02a4*/ 	.word	0x000000ff
        /*02a8*/ 	.word	0x000000d8
        /*02ac*/ 	.short	0x0100
        /*02ae*/ 	.byte	0x05
	.zero		1


	//   ....[28]....
        /*02b0*/ 	.word	0x00000b90
        /*02b4*/ 	.word	0x000000ff
        /*02b8*/ 	.word	0x000000e0
        /*02bc*/ 	.short	0x0100
        /*02be*/ 	.byte	0x07
	.zero		1


	//   ....[29]....
        /*02c0*/ 	.word	0x00000ba0
        /*02c4*/ 	.word	0x000000ff
        /*02c8*/ 	.word	0x00000100
        /*02cc*/ 	.short	0x0100
        /*02ce*/ 	.byte	0x07
	.zero		1


	//   ....[30]....
        /*02d0*/ 	.word	0x00000bb0
        /*02d4*/ 	.word	0x000000ff
        /*02d8*/ 	.word	0x000000e8
        /*02dc*/ 	.short	0x0100
        /*02de*/ 	.byte	0x07
	.zero		1


	//   ....[31]....
        /*02e0*/ 	.word	0x00000bc0
        /*02e4*/ 	.word	0x000000ff
        /*02e8*/ 	.word	0x00000108
        /*02ec*/ 	.short	0x0100
        /*02ee*/ 	.byte	0x07
	.zero		1


	//   ....[32]....
        /*02f0*/ 	.word	0x00000bd0
        /*02f4*/ 	.word	0x000000ff
        /*02f8*/ 	.word	0x000000f0
        /*02fc*/ 	.short	0x0100
        /*02fe*/ 	.byte	0x07
	.zero		1


	//   ....[33]....
        /*0300*/ 	.word	0x00000be0
        /*0304*/ 	.word	0x000000ff
        /*0308*/ 	.word	0x00000110
        /*030c*/ 	.short	0x0100
        /*030e*/ 	.byte	0x07
	.zero		1


	//   ....[34]....
        /*0310*/ 	.word	0x00000bf0
        /*0314*/ 	.word	0x000000ff
        /*0318*/ 	.word	0x000000f8
        /*031c*/ 	.short	0x0100
        /*031e*/ 	.byte	0x07
	.zero		1


	//   ....[35]....
        /*0320*/ 	.word	0x00000c00
        /*0324*/ 	.word	0x000000ff
        /*0328*/ 	.word	0x00000118
        /*032c*/ 	.short	0x0100
        /*032e*/ 	.byte	0x07
	.zero		1


	//   ....[36]....
        /*0330*/ 	.word	0x00000cf0
        /*0334*/ 	.word	0x000000ff
        /*0338*/ 	.word	0x00000120
        /*033c*/ 	.short	0x0100
        /*033e*/ 	.byte	0x05
	.zero		1


	//   ....[37]....
        /*0340*/ 	.word	0x00000d00
        /*0344*/ 	.word	0x000000ff
        /*0348*/ 	.word	0x00000130
        /*034c*/ 	.short	0x0100
        /*034e*/ 	.byte	0x05
	.zero		1


	//   ....[38]....
        /*0350*/ 	.word	0x00000d10
        /*0354*/ 	.word	0x000000ff
        /*0358*/ 	.word	0x00000128
        /*035c*/ 	.short	0x0100
        /*035e*/ 	.byte	0x05
	.zero		1


	//   ....[39]....
        /*0360*/ 	.word	0x00000d20
        /*0364*/ 	.word	0x000000ff
        /*0368*/ 	.word	0x00000138
        /*036c*/ 	.short	0x0100
        /*036e*/ 	.byte	0x05
	.zero		1


	//   ....[40]....
        /*0370*/ 	.word	0x000015d0
        /*0374*/ 	.word	0x00000002
        /*0378*/ 	.word	0x00000130
        /*037c*/ 	.short	0x010a
        /*037e*/ 	.byte	0xff
	.zero		1


	//   ....[41]....
        /*0380*/ 	.word	0x00001600
        /*0384*/ 	.word	0x00000002
        /*0388*/ 	.word	0x00000120
        /*038c*/ 	.short	0x0101
        /*038e*/ 	.byte	0xff
	.zero		1


	//   ....[42]....
        /*0390*/ 	.word	0x000016d0
        /*0394*/ 	.word	0x000000ff
        /*0398*/ 	.word	0x00000040
        /*039c*/ 	.short	0x010a
        /*039e*/ 	.byte	0x08
	.zero		1


	//   ....[43]....
        /*03a0*/ 	.word	0x00001770
        /*03a4*/ 	.word	0x000000ff
        /*03a8*/ 	.word	0x00000040
        /*03ac*/ 	.short	0x010a
        /*03ae*/ 	.byte	0x21
	.zero		1


	//   ....[44]....
        /*03b0*/ 	.word	0x000018c0
        /*03b4*/ 	.word	0x000000ff
        /*03b8*/ 	.word	0x00000040
        /*03bc*/ 	.short	0x010a
        /*03be*/ 	.byte	0x08
	.zero		1


	//   ....[45]....
        /*03c0*/ 	.word	0x000019f0
        /*03c4*/ 	.word	0x000000ff
        /*03c8*/ 	.word	0x000000b8
        /*03cc*/ 	.short	0x0101
        /*03ce*/ 	.byte	0x04
	.zero		1


	//   ....[46]....
        /*03d0*/ 	.word	0x00001a00
        /*03d4*/ 	.word	0x000000ff
        /*03d8*/ 	.word	0x00000040
        /*03dc*/ 	.short	0x010a
        /*03de*/ 	.byte	0x08
	.zero		1


	//   ....[47]....
        /*03e0*/ 	.word	0x00001a80
        /*03e4*/ 	.word	0x000000ff
        /*03e8*/ 	.word	0x00000040
        /*03ec*/ 	.short	0x010a
        /*03ee*/ 	.byte	0x11
	.zero		1


	//   ....[48]....
        /*03f0*/ 	.word	0x00001bd0
        /*03f4*/ 	.word	0x000000ff
        /*03f8*/ 	.word	0x00000040
        /*03fc*/ 	.short	0x010a
        /*03fe*/ 	.byte	0x08
	.zero		1


	//   ....[49]....
        /*0400*/ 	.word	0x00001d10
        /*0404*/ 	.word	0x00000002
        /*0408*/ 	.word	0x000000c0
        /*040c*/ 	.short	0x010a
        /*040e*/ 	.byte	0xff
	.zero		1


	//   ....[50]....
        /*0410*/ 	.word	0x00001dd0
        /*0414*/ 	.word	0x00000002
        /*0418*/ 	.word	0x00000000
        /*041c*/ 	.short	0x0101
        /*041e*/ 	.byte	0xff
	.zero		1


	//   ....[51]....
        /*0420*/ 	.word	0x00002330
        /*0424*/ 	.word	0x000000ff
        /*0428*/ 	.word	0x00000000
        /*042c*/ 	.short	0x010a
        /*042e*/ 	.byte	0x05
	.zero		1


	//   ....[52]....
        /*0430*/ 	.word	0x000023c0
        /*0434*/ 	.word	0x000000ff
        /*0438*/ 	.word	0x00000000
        /*043c*/ 	.short	0x010a
        /*043e*/ 	.byte	0x05
	.zero		1


	//   ....[53]....
        /*0440*/ 	.word	0x00002450
        /*0444*/ 	.word	0x000000ff
        /*0448*/ 	.word	0x00000000
        /*044c*/ 	.short	0x010a
        /*044e*/ 	.byte	0x05
	.zero		1


	//   ....[54]....
        /*0450*/ 	.word	0x000024e0
        /*0454*/ 	.word	0x000000ff
        /*0458*/ 	.word	0x00000000
        /*045c*/ 	.short	0x010a
        /*045e*/ 	.byte	0x05
	.zero		1


	//   ....[55]....
        /*0460*/ 	.word	0x00002570
        /*0464*/ 	.word	0x000000ff
        /*0468*/ 	.word	0x00000000
        /*046c*/ 	.short	0x010a
        /*046e*/ 	.byte	0x05
	.zero		1


	//   ....[56]....
        /*0470*/ 	.word	0x00002600
        /*0474*/ 	.word	0x000000ff
        /*0478*/ 	.word	0x00000000
        /*047c*/ 	.short	0x010a
        /*047e*/ 	.byte	0x05
	.zero		1


	//   ....[57]....
        /*0480*/ 	.word	0x00002690
        /*0484*/ 	.word	0x000000ff
        /*0488*/ 	.word	0x00000000
        /*048c*/ 	.short	0x010a
        /*048e*/ 	.byte	0x05
	.zero		1


	//   ....[58]....
        /*0490*/ 	.word	0x00002730
        /*0494*/ 	.word	0x00000000
        /*0498*/ 	.word	0x00000000
        /*049c*/ 	.short	0x010a
        /*049e*/ 	.byte	0xff
	.zero		1


	//   ....[59]....
        /*04a0*/ 	.word	0x00002850
        /*04a4*/ 	.word	0x00000000
        /*04a8*/ 	.word	0x00000120
        /*04ac*/ 	.short	0x010a
        /*04ae*/ 	.byte	0xff
	.zero		1


	//   ....[60]....
        /*04b0*/ 	.word	0x000028c0
        /*04b4*/ 	.word	0x00000000
        /*04b8*/ 	.word	0x00000000
        /*04bc*/ 	.short	0x0101
        /*04be*/ 	.byte	0xff
	.zero		1


	//   ....[61]....
        /*04c0*/ 	.word	0x000028e0
        /*04c4*/ 	.word	0x000000ff
        /*04c8*/ 	.word	0x000000d0
        /*04cc*/ 	.short	0x010a
        /*04ce*/ 	.byte	0x05
	.zero		1


	//   ....[62]....
        /*04d0*/ 	.word	0x00002a00
        /*04d4*/ 	.word	0x00000000
        /*04d8*/ 	.word	0x000000c0
        /*04dc*/ 	.short	0x010a
        /*04de*/ 	.byte	0xff
	.zero		1


	//   ....[63]....
        /*04e0*/ 	.word	0x00002b00
        /*04e4*/ 	.word	0x00000000
        /*04e8*/ 	.word	0x00000000
        /*04ec*/ 	.short	0x0101
        /*04ee*/ 	.byte	0xff
	.zero		1


	//   ....[64]....
        /*04f0*/ 	.word	0x00002b90
        /*04f4*/ 	.word	0x000000ff
        /*04f8*/ 	.word	0x000000d0
        /*04fc*/ 	.short	0x0106
        /*04fe*/ 	.byte	0x05
	.zero		1


	//   ....[65]....
        /*0500*/ 	.word	0x00002bb0
        /*0504*/ 	.word	0x000000ff
        /*0508*/ 	.word	0x000000d0
        /*050c*/ 	.short	0x010a
        /*050e*/ 	.byte	0x05
	.zero		1


	//   ....[66]....
        /*0510*/ 	.word	0x00002c40
        /*0514*/ 	.word	0x000000ff
        /*0518*/ 	.word	0x000000d0
        /*051c*/ 	.short	0x0106
        /*051e*/ 	.byte	0x04
	.zero		1


	//   ....[67]....
        /*0520*/ 	.word	0x00002c80
        /*0524*/ 	.word	0x00000000
        /*0528*/ 	.word	0x000000d0
        /*052c*/ 	.short	0x010a
        /*052e*/ 	.byte	0xff
	.zero		1


	//   ....[68]....
        /*0530*/ 	.word	0x000031c0
        /*0534*/ 	.word	0x00000000
        /*0538*/ 	.word	0x000000c0
        /*053c*/ 	.short	0x010a
        /*053e*/ 	.byte	0xff
	.zero		1


	//   ....[69]....
        /*0540*/ 	.word	0x000032d0
        /*0544*/ 	.word	0x00000003
        /*0548*/ 	.word	0x00000000
        /*054c*/ 	.short	0x0101
        /*054e*/ 	.byte	0xff
	.zero		1


	//   ....[70]....
        /*0550*/ 	.word	0x000032e0
        /*0554*/ 	.word	0x000000ff
        /*0558*/ 	.word	0x00000000
        /*055c*/ 	.short	0x010a
        /*055e*/ 	.byte	0x06
	.zero		1


	//   ....[71]....
        /*0560*/ 	.word	0x00003300
        /*0564*/ 	.word	0x000000ff
        /*0568*/ 	.word	0x00000100
        /*056c*/ 	.short	0x010a
        /*056e*/ 	.byte	0x07
	.zero		1


	//   ....[72]....
        /*0570*/ 	.word	0x000033d0
        /*0574*/ 	.word	0x000000ff
        /*0578*/ 	.word	0x00000000
        /*057c*/ 	.short	0x010a
        /*057e*/ 	.byte	0x06
	.zero		1


	//   ....[73]....
        /*0580*/ 	.word	0x00003500
        /*0584*/ 	.word	0x000000ff
        /*0588*/ 	.word	0x00000000
        /*058c*/ 	.short	0x010a
        /*058e*/ 	.byte	0x1a
	.zero		1


	//   ....[74]....
        /*0590*/ 	.word	0x000037a0
        /*0594*/ 	.word	0x000000ff
        /*0598*/ 	.word	0x00000000
        /*059c*/ 	.short	0x010a
        /*059e*/ 	.byte	0x06
	.zero		1


	//   ....[75]....
        /*05a0*/ 	.word	0x00003830
        /*05a4*/ 	.word	0x000000ff
        /*05a8*/ 	.word	0x00000000
        /*05ac*/ 	.short	0x010a
        /*05ae*/ 	.byte	0x06
	.zero		1


	//   ....[76]....
        /*05b0*/ 	.word	0x000038c0
        /*05b4*/ 	.word	0x000000ff
        /*05b8*/ 	.word	0x00000000
        /*05bc*/ 	.short	0x010a
        /*05be*/ 	.byte	0x06
	.zero		1


	//   ....[77]....
        /*05c0*/ 	.word	0x00003950
        /*05c4*/ 	.word	0x000000ff
        /*05c8*/ 	.word	0x00000000
        /*05cc*/ 	.short	0x010a
        /*05ce*/ 	.byte	0x07
	.zero		1


	//   ....[78]....
        /*05d0*/ 	.word	0x00003d90
        /*05d4*/ 	.word	0x00000000
        /*05d8*/ 	.word	0x000000c0
        /*05dc*/ 	.short	0x010a
        /*05de*/ 	.byte	0xff
	.zero		1


	//   ....[79]....
        /*05e0*/ 	.word	0x00003e50
        /*05e4*/ 	.word	0x00000000
        /*05e8*/ 	.word	0x00000000
        /*05ec*/ 	.short	0x0101
        /*05ee*/ 	.byte	0xff
	.zero		1


	//   ....[80]....
        /*05f0*/ 	.word	0x00004170
        /*05f4*/ 	.word	0x000000ff
        /*05f8*/ 	.word	0x000000b8
        /*05fc*/ 	.short	0x010a
        /*05fe*/ 	.byte	0x07
	.zero		1


	//   ....[81]....
        /*0600*/ 	.word	0x00004390
        /*0604*/ 	.word	0x000000ff
        /*0608*/ 	.word	0x00000098
        /*060c*/ 	.short	0x010a
        /*060e*/ 	.byte	0x0f
	.zero		1


	//   ....[82]....
        /*0610*/ 	.word	0x00004590
        /*0614*/ 	.word	0x000000ff
        /*0618*/ 	.word	0x00000080
        /*061c*/ 	.short	0x010b
        /*061e*/ 	.byte	0x0f
	.zero		1


	//   ....[83]....
        /*0620*/ 	.word	0x000045e0
        /*0624*/ 	.word	0x000000ff
        /*0628*/ 	.word	0x00000000
        /*062c*/ 	.short	0x0101
        /*062e*/ 	.byte	0x10
	.zero		1


	//   ....[84]....
        /*0630*/ 	.word	0x00004620
        /*0634*/ 	.word	0x000000ff
        /*0638*/ 	.word	0x00000098
        /*063c*/ 	.short	0x010a
        /*063e*/ 	.byte	0x0d
	.zero		1


	//   ....[85]....
        /*0640*/ 	.word	0x00004860
        /*0644*/ 	.word	0x000000ff
        /*0648*/ 	.word	0x00000080
        /*064c*/ 	.short	0x010b
        /*064e*/ 	.byte	0x0d
	.zero		1


	//   ....[86]....
        /*0650*/ 	.word	0x000048d0
        /*0654*/ 	.word	0x000000ff
        /*0658*/ 	.word	0x00000000
        /*065c*/ 	.short	0x0101
        /*065e*/ 	.byte	0x0f
	.zero		1


	//   ....[87]....
        /*0660*/ 	.word	0x00004920
        /*0664*/ 	.word	0x000000ff
        /*0668*/ 	.word	0x00000000
        /*066c*/ 	.short	0x010a
        /*066e*/ 	.byte	0x04
	.zero		1


	//   ....[88]....
        /*0670*/ 	.word	0x000049b0
        /*0674*/ 	.word	0x000000ff
        /*0678*/ 	.word	0x00000000
        /*067c*/ 	.short	0x010a
        /*067e*/ 	.byte	0x04
	.zero		1


	//   ....[89]....
        /*0680*/ 	.word	0x00004a50
        /*0684*/ 	.word	0x00000000
        /*0688*/ 	.word	0x00000000
        /*068c*/ 	.short	0x010a
        /*068e*/ 	.byte	0xff
	.zero		1


	//   ....[90]....
        /*0690*/ 	.word	0x00004da0
        /*0694*/ 	.word	0x00000000
        /*0698*/ 	.word	0x000000c0
        /*069c*/ 	.short	0x010a
        /*069e*/ 	.byte	0xff
	.zero		1


	//   ....[91]....
        /*06a0*/ 	.word	0x00004eb0
        /*06a4*/ 	.word	0x00000000
        /*06a8*/ 	.word	0x00000000
        /*06ac*/ 	.short	0x0101
        /*06ae*/ 	.byte	0xff
	.zero		1


	//   ....[92]....
        /*06b0*/ 	.word	0x00005830
        /*06b4*/ 	.word	0x00000000
        /*06b8*/ 	.word	0x00000080
        /*06bc*/ 	.short	0x010a
        /*06be*/ 	.byte	0xff
	.zero		1


	//   ....[93]....
        /*06c0*/ 	.word	0x00005a00
        /*06c4*/ 	.word	0x00000049
        /*06c8*/ 	.word	0x000000e0
        /*06cc*/ 	.short	0x010a
        /*06ce*/ 	.byte	0xff
	.zero		1


	//   ....[94]....
        /*06d0*/ 	.word	0x00005b00
        /*06d4*/ 	.word	0x00000000
        /*06d8*/ 	.word	0x00000080
        /*06dc*/ 	.short	0x010a
        /*06de*/ 	.byte	0xff
	.zero		1


	//   ....[95]....
        /*06e0*/ 	.word	0x00005c30
        /*06e4*/ 	.word	0x00000049
        /*06e8*/ 	.word	0x000000e0
        /*06ec*/ 	.short	0x010a
        /*06ee*/ 	.byte	0xff
	.zero		1


	//   ....[96]....
        /*06f0*/ 	.word	0x00006740
        /*06f4*/ 	.word	0x00000000
        /*06f8*/ 	.word	0x00000000
        /*06fc*/ 	.short	0x0101
        /*06fe*/ 	.byte	0xff
	.zero		1


	//   ....[97]....
        /*0700*/ 	.word	0x00006750
        /*0704*/ 	.word	0x00000002
        /*0708*/ 	.word	0x00000080
        /*070c*/ 	.short	0x010a
        /*070e*/ 	.byte	0xff
	.zero		1


	//   ....[98]....
        /*0710*/ 	.word	0x00006820
        /*0714*/ 	.word	0x00000002
        /*0718*/ 	.word	0x00000080
        /*071c*/ 	.short	0x010a
        /*071e*/ 	.byte	0xff
	.zero		1


	//   ....[99]....
        /*0720*/ 	.word	0x00006b70
        /*0724*/ 	.word	0x000000ff
        /*0728*/ 	.word	0x00000000
        /*072c*/ 	.short	0x0101
        /*072e*/ 	.byte	0x05
	.zero		1


	//   ....[100]....
        /*0730*/ 	.word	0x000074c0
        /*0734*/ 	.word	0x00000000
        /*0738*/ 	.word	0x00000000
        /*073c*/ 	.short	0x0101
        /*073e*/ 	.byte	0xff
	.zero		1


	//   ....[101]....
        /*0740*/ 	.word	0x00007730
        /*0744*/ 	.word	0x000000ff
        /*0748*/ 	.word	0x00000000
        /*074c*/ 	.short	0x0101
        /*074e*/ 	.byte	0x04
	.zero		1


	//   ....[102]....
        /*0750*/ 	.word	0x00007750
        /*0754*/ 	.word	0x00000002
        /*0758*/ 	.word	0x00000130
        /*075c*/ 	.short	0x010a
        /*075e*/ 	.byte	0xff
	.zero		1


	//   ....[103]....
        /*0760*/ 	.word	0x000077b0
        /*0764*/ 	.word	0x00000002
        /*0768*/ 	.word	0x00000040
        /*076c*/ 	.short	0x010a
        /*076e*/ 	.byte	0xff
	.zero		1


	//   ....[104]....
        /*0770*/ 	.word	0x00007810
        /*0774*/ 	.word	0x00000002
        /*0778*/ 	.word	0x00000040
        /*077c*/ 	.short	0x010a
        /*077e*/ 	.byte	0xff
	.zero		1


	//   ....[105]....
        /*0780*/ 	.word	0x00007860
        /*0784*/ 	.word	0x00000002
        /*0788*/ 	.word	0x000000c0
        /*078c*/ 	.short	0x010a
        /*078e*/ 	.byte	0xff
	.zero		1


	//   ....[106]....
        /*0790*/ 	.word	0x000078c0
        /*0794*/ 	.word	0x00000000
        /*0798*/ 	.word	0x00000000
        /*079c*/ 	.short	0x010a
        /*079e*/ 	.byte	0xff
	.zero		1


	//   ....[107]....
        /*07a0*/ 	.word	0x00007920
        /*07a4*/ 	.word	0x00000000
        /*07a8*/ 	.word	0x00000000
        /*07ac*/ 	.short	0x010a
        /*07ae*/ 	.byte	0xff
	.zero		1


	//   ....[108]....
        /*07b0*/ 	.word	0x00007980
        /*07b4*/ 	.word	0x00000000
        /*07b8*/ 	.word	0x00000000
        /*07bc*/ 	.short	0x010a
        /*07be*/ 	.byte	0xff
	.zero		1


	//   ....[109]....
        /*07c0*/ 	.word	0x000079e0
        /*07c4*/ 	.word	0x00000000
        /*07c8*/ 	.word	0x00000000
        /*07cc*/ 	.short	0x010a
        /*07ce*/ 	.byte	0xff
	.zero		1


	//   ....[110]....
        /*07d0*/ 	.word	0x00007a40
        /*07d4*/ 	.word	0x00000000
        /*07d8*/ 	.word	0x00000000
        /*07dc*/ 	.short	0x010a
        /*07de*/ 	.byte	0xff
	.zero		1


	//   ....[111]....
        /*07e0*/ 	.word	0x00007aa0
        /*07e4*/ 	.word	0x00000000
        /*07e8*/ 	.word	0x00000000
        /*07ec*/ 	.short	0x010a
        /*07ee*/ 	.byte	0xff
	.zero		1


	//   ....[112]....
        /*07f0*/ 	.word	0x00007b00
        /*07f4*/ 	.word	0x00000000
        /*07f8*/ 	.word	0x00000000
        /*07fc*/ 	.short	0x010a
        /*07fe*/ 	.byte	0xff
	.zero		1


	//   ....[113]....
        /*0800*/ 	.word	0x00007b50
        /*0804*/ 	.word	0x00000000
        /*0808*/ 	.word	0x00000120
        /*080c*/ 	.short	0x010a
        /*080e*/ 	.byte	0xff
	.zero		1


	//   ....[114]....
        /*0810*/ 	.word	0x00007bb0
        /*0814*/ 	.word	0x00000000
        /*0818*/ 	.word	0x000000d0
        /*081c*/ 	.short	0x010a
        /*081e*/ 	.byte	0xff
	.zero		1


	//   ....[115]....
        /*0820*/ 	.word	0x00007c00
        /*0824*/ 	.word	0x00000000
        /*0828*/ 	.word	0x000000c0
        /*082c*/ 	.short	0x010a
        /*082e*/ 	.byte	0xff
	.zero		1


	//   ....[116]....
        /*0830*/ 	.word	0x00007c60
        /*0834*/ 	.word	0x00000000
        /*0838*/ 	.word	0x000000d0
        /*083c*/ 	.short	0x010a
        /*083e*/ 	.byte	0xff
	.zero		1


	//   ....[117]....
        /*0840*/ 	.word	0x00007cb0
        /*0844*/ 	.word	0x00000000
        /*0848*/ 	.word	0x000000c0
        /*084c*/ 	.short	0x010a
        /*084e*/ 	.byte	0xff
	.zero		1


	//   ....[118]....
        /*0850*/ 	.word	0x00007d10
        /*0854*/ 	.word	0x00000002
        /*0858*/ 	.word	0x00000100
        /*085c*/ 	.short	0x010a
        /*085e*/ 	.byte	0xff
	.zero		1


	//   ....[119]....
        /*0860*/ 	.word	0x00007d70
        /*0864*/ 	.word	0x00000000
        /*0868*/ 	.word	0x00000000
        /*086c*/ 	.short	0x010a
        /*086e*/ 	.byte	0xff
	.zero		1


	//   ....[120]....
        /*0870*/ 	.word	0x00007dd0
        /*0874*/ 	.word	0x00000000
        /*0878*/ 	.word	0x00000000
        /*087c*/ 	.short	0x010a
        /*087e*/ 	.byte	0xff
	.zero		1


	//   ....[121]....
        /*0880*/ 	.word	0x00007e30
        /*0884*/ 	.word	0x00000000
        /*0888*/ 	.word	0x00000000
        /*088c*/ 	.short	0x010a
        /*088e*/ 	.byte	0xff
	.zero		1


	//   ....[122]....
        /*0890*/ 	.word	0x00007e90
        /*0894*/ 	.word	0x00000000
        /*0898*/ 	.word	0x00000000
        /*089c*/ 	.short	0x010a
        /*089e*/ 	.byte	0xff
	.zero		1


	//   ....[123]....
        /*08a0*/ 	.word	0x00007ef0
        /*08a4*/ 	.word	0x00000000
        /*08a8*/ 	.word	0x00000000
        /*08ac*/ 	.short	0x010a
        /*08ae*/ 	.byte	0xff
	.zero		1


	//   ....[124]....
        /*08b0*/ 	.word	0x00007f40
        /*08b4*/ 	.word	0x00000000
        /*08b8*/ 	.word	0x000000c0
        /*08bc*/ 	.short	0x010a
        /*08be*/ 	.byte	0xff
	.zero		1


	//   ....[125]....
        /*08c0*/ 	.word	0x00007fa0
        /*08c4*/ 	.word	0x00000000
        /*08c8*/ 	.word	0x000000b8
        /*08cc*/ 	.short	0x010a
        /*08ce*/ 	.byte	0xff
	.zero		1


	//   ....[126]....
        /*08d0*/ 	.word	0x00008000
        /*08d4*/ 	.word	0x00000000
        /*08d8*/ 	.word	0x00000098
        /*08dc*/ 	.short	0x010a
        /*08de*/ 	.byte	0xff
	.zero		1


	//   ....[127]....
        /*08e0*/ 	.word	0x00008060
        /*08e4*/ 	.word	0x00000000
        /*08e8*/ 	.word	0x00000098
        /*08ec*/ 	.short	0x010a
        /*08ee*/ 	.byte	0xff
	.zero		1


	//   ....[128]....
        /*08f0*/ 	.word	0x000080c0
        /*08f4*/ 	.word	0x00000000
        /*08f8*/ 	.word	0x00000000
        /*08fc*/ 	.short	0x010a
        /*08fe*/ 	.byte	0xff
	.zero		1


	//   ....[129]....
        /*0900*/ 	.word	0x00008120
        /*0904*/ 	.word	0x00000000
        /*0908*/ 	.word	0x00000000
        /*090c*/ 	.short	0x010a
        /*090e*/ 	.byte	0xff
	.zero		1


	//   ....[130]....
        /*0910*/ 	.word	0x00008170
        /*0914*/ 	.word	0x00000000
        /*0918*/ 	.word	0x000000c0
        /*091c*/ 	.short	0x010a
        /*091e*/ 	.byte	0xff
	.zero		1


	//   ....[131]....
        /*0920*/ 	.word	0x000081c0
        /*0924*/ 	.word	0x00000000
        /*0928*/ 	.word	0x00000080
        /*092c*/ 	.short	0x010a
        /*092e*/ 	.byte	0xff
	.zero		1


	//   ....[132]....
        /*0930*/ 	.word	0x00008210
        /*0934*/ 	.word	0x00000049
        /*0938*/ 	.word	0x000000e0
        /*093c*/ 	.short	0x010a
        /*093e*/ 	.byte	0xff
	.zero		1


	//   ....[133]....
        /*0940*/ 	.word	0x00008260
        /*0944*/ 	.word	0x00000002
        /*0948*/ 	.word	0x00000080
        /*094c*/ 	.short	0x010a
        /*094e*/ 	.byte	0xff
	.zero		1


	//----- nvinfo : EIATTR_NUM_MBARRIERS
	.align		4
.L_47:
        /*0950*/ 	.byte	0x03, 0x38
        /*0952*/ 	.short	0x0028


	//----- nvinfo : EIATTR_EXIT_INSTR_OFFSETS
	.align		4
        /*0954*/ 	.byte	0x04, 0x1c
        /*0956*/ 	.short	(.L_49 - .L_48)


	//   ....[0]....
.L_48:
        /*0958*/ 	.word	0x00002760


	//   ....[1]....
        /*095c*/ 	.word	0x00002c50


	//   ....[2]....
        /*0960*/ 	.word	0x00002cb0


	//   ....[3]....
        /*0964*/ 	.word	0x00003bb0


	//   ....[4]....
        /*0968*/ 	.word	0x00004a80


	//   ....[5]....
        /*096c*/ 	.word	0x00004ac0


	//   ....[6]....
        /*0970*/ 	.word	0x00007620


	//   ....[7]....
        /*0974*/ 	.word	0x000076a0


	//   ....[8]....
        /*0978*/ 	.word	0x000076d0


	//   ....[9]....
        /*097c*/ 	.word	0x00007740


	//----- nvinfo : EIATTR_MAX_THREADS
	.align		4
.L_49:
        /*0980*/ 	.byte	0x04, 0x05
        /*0982*/ 	.short	(.L_51 - .L_50)
.L_50:
        /*0984*/ 	.word	0x00000100
        /*0988*/ 	.word	0x00000001
        /*098c*/ 	.word	0x00000001


	//----- nvinfo : EIATTR_CRS_STACK_SIZE
	.align		4
.L_51:
        /*0990*/ 	.byte	0x04, 0x1e
        /*0992*/ 	.short	(.L_53 - .L_52)
.L_52:
        /*0994*/ 	.word	0x00000000


	//----- nvinfo : EIATTR_CBANK_PARAM_SIZE
	.align		4
.L_53:
        /*0998*/ 	.byte	0x03, 0x19
        /*099a*/ 	.short	0x0800


	//----- nvinfo : EIATTR_PARAM_CBANK
	.align		4
        /*099c*/ 	.byte	0x04, 0x0a
        /*099e*/ 	.short	(.L_55 - .L_54)
	.align		4
.L_54:
        /*09a0*/ 	.word	index@(.nv.constant0._ZN7cutlass13device_kernelINS_4gemm6kernel13GemmUniversalIN4cute5tupleIJiiiiEEENS1_10collective13CollectiveMmaINS1_35MainloopSm100TmaUmmaWarpSpecializedILi8ELi2ELi4ENS5_IJNS4_1CILi1EEESB_SB_EEEEENS5_IJNSA_ILi128EEENSA_ILi64EEESF_EEENS_6half_tENS5_IJlSB_lEEESH_SI_NS4_8TiledMMAINS4_8MMA_AtomIJNS4_20SM100_MMA_F16BF16_SSISH_SH_fLi128ELi64ELNS4_4UMMA5MajorE0ELSN_0ELNSM_7ScaleInE0ELSO_0EEEEEENS4_6LayoutISC_NS5_IJNSA_ILi0EEESS_SS_EEEEENS5_IJNS4_10UnderscoreESV_SV_EEEEENS4_13SM90_TMA_LOADENS4_14ComposedLayoutINS4_7SwizzleILi3ELi4ELi3EEENS4_18smem_ptr_flag_bitsILi16EEENSR_INS5_IJNSA_ILi8EEESF_EEENS5_IJSF_SB_EEEEEEEvNS4_8identityESY_S18_vS19_EENS_8epilogue10collective18CollectiveEpilogueINS1B_23Sm100TmaWarpSpecializedILi3ELi2ELi32ELb1ELb0EEEJSG_NS5_IJNSR_ISE_SB_EENSR_INSA_ILi32EEESB_EEEEESH_SI_SH_SI_NS1B_6fusion15FusionCallbacksIS1F_NS1K_13LinCombEltActINS1B_6thread4ReLuESH_fSH_fLNS_15FloatRoundStyleE2EEESG_S1J_JEEENS4_5SM1004TMEM4LOAD26SM100_TMEM_LOAD_32dp32b32xESY_NSZ_INS10_ILi2ELi4ELi3EEES13_NSR_INS5_IJS14_S1H_EEENS5_IJS1H_SB_EEEEEEENS4_39AutoVectorizingCopyWithAssumedAlignmentILi128EEENS4_14SM90_TMA_STOREES20_S22_S22_EEEvvEEEEvNT_6ParamsE)
        /*09a4*/ 	.short	0x0380
        /*09a6*/ 	.short	0x0800


	//----- nvinfo : EIATTR_SW_WAR
	.align		4
.L_55:
        /*09a8*/ 	.byte	0x04, 0x36
        /*09aa*/ 	.short	(.L_57 - .L_56)
.L_56:
        /*09ac*/ 	.word	0x00000008
.L_57:


//--------------------- .nv.callgraph             --------------------------
	.section	.nv.callgraph,"",@"SHT_CUDA_CALLGRAPH"
	.align	4
	.sectionentsize	8
	.align		4
        /*0000*/ 	.word	0x00000000
	.align		4
        /*0004*/ 	.word	0xffffffff
	.align		4
        /*0008*/ 	.word	index@(_ZN7cutlass13device_kernelINS_4gemm6kernel13GemmUniversalIN4cute5tupleIJiiiiEEENS1_10collective13CollectiveMmaINS1_35MainloopSm100TmaUmmaWarpSpecializedILi8ELi2ELi4ENS5_IJNS4_1CILi1EEESB_SB_EEEEENS5_IJNSA_ILi128EEENSA_ILi64EEESF_EEENS_6half_tENS5_IJlSB_lEEESH_SI_NS4_8TiledMMAINS4_8MMA_AtomIJNS4_20SM100_MMA_F16BF16_SSISH_SH_fLi128ELi64ELNS4_4UMMA5MajorE0ELSN_0ELNSM_7ScaleInE0ELSO_0EEEEEENS4_6LayoutISC_NS5_IJNSA_ILi0EEESS_SS_EEEEENS5_IJNS4_10UnderscoreESV_SV_EEEEENS4_13SM90_TMA_LOADENS4_14ComposedLayoutINS4_7SwizzleILi3ELi4ELi3EEENS4_18smem_ptr_flag_bitsILi16EEENSR_INS5_IJNSA_ILi8EEESF_EEENS5_IJSF_SB_EEEEEEEvNS4_8identityESY_S18_vS19_EENS_8epilogue10collective18CollectiveEpilogueINS1B_23Sm100TmaWarpSpecializedILi3ELi2ELi32ELb1ELb0EEEJSG_NS5_IJNSR_ISE_SB_EENSR_INSA_ILi32EEESB_EEEEESH_SI_SH_SI_NS1B_6fusion15FusionCallbacksIS1F_NS1K_13LinCombEltActINS1B_6thread4ReLuESH_fSH_fLNS_15FloatRoundStyleE2EEESG_S1J_JEEENS4_5SM1004TMEM4LOAD26SM100_TMEM_LOAD_32dp32b32xESY_NSZ_INS10_ILi2ELi4ELi3EEES13_NSR_INS5_IJS14_S1H_EEENS5_IJS1H_SB_EEEEEEENS4_39AutoVectorizingCopyWithAssumedAlignmentILi128EEENS4_14SM90_TMA_STOREES20_S22_S22_EEEvvEEEEvNT_6ParamsE)
	.align		4
        /*000c*/ 	.word	index@(__assertfail)
	.align		4
        /*0010*/ 	.word	0x00000000
	.align		4
        /*0014*/ 	.word	0xfffffffe
	.align		4
        /*0018*/ 	.word	0x00000000
	.align		4
        /*001c*/ 	.word	0xfffffffd
	.align		4
        /*0020*/ 	.word	0x00000000
	.align		4
        /*0024*/ 	.word	0xfffffffc


//--------------------- .nv.constant4             --------------------------
	.section	.nv.constant4,"a",@progbits
	.align	8
	.align		8
.nv.constant4:
        /*0000*/ 	.dword	__assertfail
	.align		8
        /*0008*/ 	.dword	__unnamed_1
	.align		8
        /*0010*/ 	.dword	__unnamed_2
	.align		8
        /*0018*/ 	.dword	_ZN39_INTERNAL_117c2161_4_k_cu_7db8434d_26904cuda3std3__45__cpo5beginE
	.align		8
        /*0020*/ 	.dword	_ZN39_INTERNAL_117c2161_4_k_cu_7db8434d_26904cuda3std3__45__cpo3endE
	.align		8
        /*0028*/ 	.dword	_ZN39_INTERNAL_117c2161_4_k_cu_7db8434d_26904cuda3std3__45__cpo6cbeginE
	.align		8
        /*0030*/ 	.dword	_ZN39_INTERNAL_117c2161_4_k_cu_7db8434d_26904cuda3std3__45__cpo4cendE
	.align		8
        /*0038*/ 	.dword	_ZN39_INTERNAL_117c2161_4_k_cu_7db8434d_26904cuda3std3__441_GLOBAL__N__117c2161_4_k_cu_7db8434d_26906ignoreE
	.align		8
        /*0040*/ 	.dword	_ZN39_INTERNAL_117c2161_4_k_cu_7db8434d_26904cuda3std3__419piecewise_constructE
	.align		8
        /*0048*/ 	.dword	_ZN39_INTERNAL_117c2161_4_k_cu_7db8434d_26904cuda3std3__48in_placeE
	.align		8
        /*0050*/ 	.dword	_ZN39_INTERNAL_117c2161_4_k_cu_7db8434d_26904cuda3std6ranges3__45__cpo4swapE
	.align		8
        /*0058*/ 	.dword	_ZN39_INTERNAL_117c2161_4_k_cu_7db8434d_26904cuda3std6ranges3__45__cpo9iter_moveE
	.align		8
        /*0060*/ 	.dword	_ZN39_INTERNAL_117c2161_4_k_cu_7db8434d_26904cute7productE
	.align		8
        /*0068*/ 	.dword	_ZN39_INTERNAL_117c2161_4_k_cu_7db8434d_26904cute1_E
	.align		8
        /*0070*/ 	.dword	$str$25
	.align		8
        /*0078*/ 	.dword	$str$26
	.align		8
        /*0080*/ 	.dword	$str$27
	.align		8
        /*0088*/ 	.dword	$str$28


//--------------------- .text._ZN7cutlass13device_kernelINS_4gemm6kernel13GemmUniversalIN4cute5tupleIJiiiiEEENS1_10collective13CollectiveMmaINS1_35MainloopSm100TmaUmmaWarpSpecializedILi8ELi2ELi4ENS5_IJNS4_1CILi1EEESB_SB_EEEEENS5_IJNSA_ILi128EEENSA_ILi64EEESF_EEENS_6half_tENS5_IJlSB_lEEESH_SI_NS4_8TiledMMAINS4_8MMA_AtomIJNS4_20SM100_MMA_F16BF16_SSISH_SH_fLi128ELi64ELNS4_4UMMA5MajorE0ELSN_0ELNSM_7ScaleInE0ELSO_0EEEEEENS4_6LayoutISC_NS5_IJNSA_ILi0EEESS_SS_EEEEENS5_IJNS4_10UnderscoreESV_SV_EEEEENS4_13SM90_TMA_LOADENS4_14ComposedLayoutINS4_7SwizzleILi3ELi4ELi3EEENS4_18smem_ptr_flag_bitsILi16EEENSR_INS5_IJNSA_ILi8EEESF_EEENS5_IJSF_SB_EEEEEEEvNS4_8identityESY_S18_vS19_EENS_8epilogue10collective18CollectiveEpilogueINS1B_23Sm100TmaWarpSpecializedILi3ELi2ELi32ELb1ELb0EEEJSG_NS5_IJNSR_ISE_SB_EENSR_INSA_ILi32EEESB_EEEEESH_SI_SH_SI_NS1B_6fusion15FusionCallbacksIS1F_NS1K_13LinCombEltActINS1B_6thread4ReLuESH_fSH_fLNS_15FloatRoundStyleE2EEESG_S1J_JEEENS4_5SM1004TMEM4LOAD26SM100_TMEM_LOAD_32dp32b32xESY_NSZ_INS10_ILi2ELi4ELi3EEES13_NSR_INS5_IJS14_S1H_EEENS5_IJS1H_SB_EEEEEEENS4_39AutoVectorizingCopyWithAssumedAlignmentILi128EEENS4_14SM90_TMA_STOREES20_S22_S22_EEEvvEEEEvNT_6ParamsE --------------------------
	.section	.text._ZN7cutlass13device_kernelINS_4gemm6kernel13GemmUniversalIN4cute5tupleIJiiiiEEENS1_10collective13CollectiveMmaINS1_35MainloopSm100TmaUmmaWarpSpecializedILi8ELi2ELi4ENS5_IJNS4_1CILi1EEESB_SB_EEEEENS5_IJNSA_ILi128EEENSA_ILi64EEESF_EEENS_6half_tENS5_IJlSB_lEEESH_SI_NS4_8TiledMMAINS4_8MMA_AtomIJNS4_20SM100_MMA_F16BF16_SSISH_SH_fLi128ELi64ELNS4_4UMMA5MajorE0ELSN_0ELNSM_7ScaleInE0ELSO_0EEEEEENS4_6LayoutISC_NS5_IJNSA_ILi0EEESS_SS_EEEEENS5_IJNS4_10UnderscoreESV_SV_EEEEENS4_13SM90_TMA_LOADENS4_14ComposedLayoutINS4_7SwizzleILi3ELi4ELi3EEENS4_18smem_ptr_flag_bitsILi16EEENSR_INS5_IJNSA_ILi8EEESF_EEENS5_IJSF_SB_EEEEEEEvNS4_8identityESY_S18_vS19_EENS_8epilogue10collective18CollectiveEpilogueINS1B_23Sm100TmaWarpSpecializedILi3ELi2ELi32ELb1ELb0EEEJSG_NS5_IJNSR_ISE_SB_EENSR_INSA_ILi32EEESB_EEEEESH_SI_SH_SI_NS1B_6fusion15FusionCallbacksIS1F_NS1K_13LinCombEltActINS1B_6thread4ReLuESH_fSH_fLNS_15FloatRoundStyleE2EEESG_S1J_JEEENS4_5SM1004TMEM4LOAD26SM100_TMEM_LOAD_32dp32b32xESY_NSZ_INS10_ILi2ELi4ELi3EEES13_NSR_INS5_IJS14_S1H_EEENS5_IJS1H_SB_EEEEEEENS4_39AutoVectorizingCopyWithAssumedAlignmentILi128EEENS4_14SM90_TMA_STOREES20_S22_S22_EEEvvEEEEvNT_6ParamsE,"ax",@progbits
	.align	128
.text._ZN7cutlass13device_kernelINS_4gemm6kernel13GemmUniversalIN4cute5tupleIJiiiiEEENS1_10collective13CollectiveMmaINS1_35MainloopSm100TmaUmmaWarpSpecializedILi8ELi2ELi4ENS5_IJNS4_1CILi1EEESB_SB_EEEEENS5_IJNSA_ILi128EEENSA_ILi64EEESF_EEENS_6half_tENS5_IJlSB_lEEESH_SI_NS4_8TiledMMAINS4_8MMA_AtomIJNS4_20SM100_MMA_F16BF16_SSISH_SH_fLi128ELi64ELNS4_4UMMA5MajorE0ELSN_0ELNSM_7ScaleInE0ELSO_0EEEEEENS4_6LayoutISC_NS5_IJNSA_ILi0EEESS_SS_EEEEENS5_IJNS4_10UnderscoreESV_SV_EEEEENS4_13SM90_TMA_LOADENS4_14ComposedLayoutINS4_7SwizzleILi3ELi4ELi3EEENS4_18smem_ptr_flag_bitsILi16EEENSR_INS5_IJNSA_ILi8EEESF_EEENS5_IJSF_SB_EEEEEEEvNS4_8identityESY_S18_vS19_EENS_8epilogue10collective18CollectiveEpilogueINS1B_23Sm100TmaWarpSpecializedILi3ELi2ELi32ELb1ELb0EEEJSG_NS5_IJNSR_ISE_SB_EENSR_INSA_ILi32EEESB_EEEEESH_SI_SH_SI_NS1B_6fusion15FusionCallbacksIS1F_NS1K_13LinCombEltActINS1B_6thread4ReLuESH_fSH_fLNS_15FloatRoundStyleE2EEESG_S1J_JEEENS4_5SM1004TMEM4LOAD26SM100_TMEM_LOAD_32dp32b32xESY_NSZ_INS10_ILi2ELi4ELi3EEES13_NSR_INS5_IJS14_S1H_EEENS5_IJS1H_SB_EEEEEEENS4_39AutoVectorizingCopyWithAssumedAlignmentILi128EEENS4_14SM90_TMA_STOREES20_S22_S22_EEEvvEEEEvNT_6ParamsE:
        .type           _ZN7cutlass13device_kernelINS_4gemm6kernel13GemmUniversalIN4cute5tupleIJiiiiEEENS1_10collective13CollectiveMmaINS1_35MainloopSm100TmaUmmaWarpSpecializedILi8ELi2ELi4ENS5_IJNS4_1CILi1EEESB_SB_EEEEENS5_IJNSA_ILi128EEENSA_ILi64EEESF_EEENS_6half_tENS5_IJlSB_lEEESH_SI_NS4_8TiledMMAINS4_8MMA_AtomIJNS4_20SM100_MMA_F16BF16_SSISH_SH_fLi128ELi64ELNS4_4UMMA5MajorE0ELSN_0ELNSM_7ScaleInE0ELSO_0EEEEEENS4_6LayoutISC_NS5_IJNSA_ILi0EEESS_SS_EEEEENS5_IJNS4_10UnderscoreESV_SV_EEEEENS4_13SM90_TMA_LOADENS4_14ComposedLayoutINS4_7SwizzleILi3ELi4ELi3EEENS4_18smem_ptr_flag_bitsILi16EEENSR_INS5_IJNSA_ILi8EEESF_EEENS5_IJSF_SB_EEEEEEEvNS4_8identityESY_S18_vS19_EENS_8epilogue10collective18CollectiveEpilogueINS1B_23Sm100TmaWarpSpecializedILi3ELi2ELi32ELb1ELb0EEEJSG_NS5_IJNSR_ISE_SB_EENSR_INSA_ILi32EEESB_EEEEESH_SI_SH_SI_NS1B_6fusion15FusionCallbacksIS1F_NS1K_13LinCombEltActINS1B_6thread4ReLuESH_fSH_fLNS_15FloatRoundStyleE2EEESG_S1J_JEEENS4_5SM1004TMEM4LOAD26SM100_TMEM_LOAD_32dp32b32xESY_NSZ_INS10_ILi2ELi4ELi3EEES13_NSR_INS5_IJS14_S1H_EEENS5_IJS1H_SB_EEEEEEENS4_39AutoVectorizingCopyWithAssumedAlignmentILi128EEENS4_14SM90_TMA_STOREES20_S22_S22_EEEvvEEEEvNT_6ParamsE,@function
        .size           _ZN7cutlass13device_kernelINS_4gemm6kernel13GemmUniversalIN4cute5tupleIJiiiiEEENS1_10collective13CollectiveMmaINS1_35MainloopSm100TmaUmmaWarpSpecializedILi8ELi2ELi4ENS5_IJNS4_1CILi1EEESB_SB_EEEEENS5_IJNSA_ILi128EEENSA_ILi64EEESF_EEENS_6half_tENS5_IJlSB_lEEESH_SI_NS4_8TiledMMAINS4_8MMA_AtomIJNS4_20SM100_MMA_F16BF16_SSISH_SH_fLi128ELi64ELNS4_4UMMA5MajorE0ELSN_0ELNSM_7ScaleInE0ELSO_0EEEEEENS4_6LayoutISC_NS5_IJNSA_ILi0EEESS_SS_EEEEENS5_IJNS4_10UnderscoreESV_SV_EEEEENS4_13SM90_TMA_LOADENS4_14ComposedLayoutINS4_7SwizzleILi3ELi4ELi3EEENS4_18smem_ptr_flag_bitsILi16EEENSR_INS5_IJNSA_ILi8EEESF_EEENS5_IJSF_SB_EEEEEEEvNS4_8identityESY_S18_vS19_EENS_8epilogue10collective18CollectiveEpilogueINS1B_23Sm100TmaWarpSpecializedILi3ELi2ELi32ELb1ELb0EEEJSG_NS5_IJNSR_ISE_SB_EENSR_INSA_ILi32EEESB_EEEEESH_SI_SH_SI_NS1B_6fusion15FusionCallbacksIS1F_NS1K_13LinCombEltActINS1B_6thread4ReLuESH_fSH_fLNS_15FloatRoundStyleE2EEESG_S1J_JEEENS4_5SM1004TMEM4LOAD26SM100_TMEM_LOAD_32dp32b32xESY_NSZ_INS10_ILi2ELi4ELi3EEES13_NSR_INS5_IJS14_S1H_EEENS5_IJS1H_SB_EEEEEEENS4_39AutoVectorizingCopyWithAssumedAlignmentILi128EEENS4_14SM90_TMA_STOREES20_S22_S22_EEEvvEEEEvNT_6ParamsE,(.L_x_167 - _ZN7cutlass13device_kernelINS_4gemm6kernel13GemmUniversalIN4cute5tupleIJiiiiEEENS1_10collective13CollectiveMmaINS1_35MainloopSm100TmaUmmaWarpSpecializedILi8ELi2ELi4ENS5_IJNS4_1CILi1EEESB_SB_EEEEENS5_IJNSA_ILi128EEENSA_ILi64EEESF_EEENS_6half_tENS5_IJlSB_lEEESH_SI_NS4_8TiledMMAINS4_8MMA_AtomIJNS4_20SM100_MMA_F16BF16_SSISH_SH_fLi128ELi64ELNS4_4UMMA5MajorE0ELSN_0ELNSM_7ScaleInE0ELSO_0EEEEEENS4_6LayoutISC_NS5_IJNSA_ILi0EEESS_SS_EEEEENS5_IJNS4_10UnderscoreESV_SV_EEEEENS4_13SM90_TMA_LOADENS4_14ComposedLayoutINS4_7SwizzleILi3ELi4ELi3EEENS4_18smem_ptr_flag_bitsILi16EEENSR_INS5_IJNSA_ILi8EEESF_EEENS5_IJSF_SB_EEEEEEEvNS4_8identityESY_S18_vS19_EENS_8epilogue10collective18CollectiveEpilogueINS1B_23Sm100TmaWarpSpecializedILi3ELi2ELi32ELb1ELb0EEEJSG_NS5_IJNSR_ISE_SB_EENSR_INSA_ILi32EEESB_EEEEESH_SI_SH_SI_NS1B_6fusion15FusionCallbacksIS1F_NS1K_13LinCombEltActINS1B_6thread4ReLuESH_fSH_fLNS_15FloatRoundStyleE2EEESG_S1J_JEEENS4_5SM1004TMEM4LOAD26SM100_TMEM_LOAD_32dp32b32xESY_NSZ_INS10_ILi2ELi4ELi3EEES13_NSR_INS5_IJS14_S1H_EEENS5_IJS1H_SB_EEEEEEENS4_39AutoVectorizingCopyWithAssumedAlignmentILi128EEENS4_14SM90_TMA_STOREES20_S22_S22_EEEvvEEEEvNT_6ParamsE)
        .other          _ZN7cutlass13device_kernelINS_4gemm6kernel13GemmUniversalIN4cute5tupleIJiiiiEEENS1_10collective13CollectiveMmaINS1_35MainloopSm100TmaUmmaWarpSpecializedILi8ELi2ELi4ENS5_IJNS4_1CILi1EEESB_SB_EEEEENS5_IJNSA_ILi128EEENSA_ILi64EEESF_EEENS_6half_tENS5_IJlSB_lEEESH_SI_NS4_8TiledMMAINS4_8MMA_AtomIJNS4_20SM100_MMA_F16BF16_SSISH_SH_fLi128ELi64ELNS4_4UMMA5MajorE0ELSN_0ELNSM_7ScaleInE0ELSO_0EEEEEENS4_6LayoutISC_NS5_IJNSA_ILi0EEESS_SS_EEEEENS5_IJNS4_10UnderscoreESV_SV_EEEEENS4_13SM90_TMA_LOADENS4_14ComposedLayoutINS4_7SwizzleILi3ELi4ELi3EEENS4_18smem_ptr_flag_bitsILi16EEENSR_INS5_IJNSA_ILi8EEESF_EEENS5_IJSF_SB_EEEEEEEvNS4_8identityESY_S18_vS19_EENS_8epilogue10collective18CollectiveEpilogueINS1B_23Sm100TmaWarpSpecializedILi3ELi2ELi32ELb1ELb0EEEJSG_NS5_IJNSR_ISE_SB_EENSR_INSA_ILi32EEESB_EEEEESH_SI_SH_SI_NS1B_6fusion15FusionCallbacksIS1F_NS1K_13LinCombEltActINS1B_6thread4ReLuESH_fSH_fLNS_15FloatRoundStyleE2EEESG_S1J_JEEENS4_5SM1004TMEM4LOAD26SM100_TMEM_LOAD_32dp32b32xESY_NSZ_INS10_ILi2ELi4ELi3EEES13_NSR_INS5_IJS14_S1H_EEENS5_IJS1H_SB_EEEEEEENS4_39AutoVectorizingCopyWithAssumedAlignmentILi128EEENS4_14SM90_TMA_STOREES20_S22_S22_EEEvvEEEEvNT_6ParamsE,@"STO_CUDA_ENTRY STV_DEFAULT"
_ZN7cutlass13device_kernelINS_4gemm6kernel13GemmUniversalIN4cute5tupleIJiiiiEEENS1_10collective13CollectiveMmaINS1_35MainloopSm100TmaUmmaWarpSpecializedILi8ELi2ELi4ENS5_IJNS4_1CILi1EEESB_SB_EEEEENS5_IJNSA_ILi128EEENSA_ILi64EEESF_EEENS_6half_tENS5_IJlSB_lEEESH_SI_NS4_8TiledMMAINS4_8MMA_AtomIJNS4_20SM100_MMA_F16BF16_SSISH_SH_fLi128ELi64ELNS4_4UMMA5MajorE0ELSN_0ELNSM_7ScaleInE0ELSO_0EEEEEENS4_6LayoutISC_NS5_IJNSA_ILi0EEESS_SS_EEEEENS5_IJNS4_10UnderscoreESV_SV_EEEEENS4_13SM90_TMA_LOADENS4_14ComposedLayoutINS4_7SwizzleILi3ELi4ELi3EEENS4_18smem_ptr_flag_bitsILi16EEENSR_INS5_IJNSA_ILi8EEESF_EEENS5_IJSF_SB_EEEEEEEvNS4_8identityESY_S18_vS19_EENS_8epilogue10collective18CollectiveEpilogueINS1B_23Sm100TmaWarpSpecializedILi3ELi2ELi32ELb1ELb0EEEJSG_NS5_IJNSR_ISE_SB_EENSR_INSA_ILi32EEESB_EEEEESH_SI_SH_SI_NS1B_6fusion15FusionCallbacksIS1F_NS1K_13LinCombEltActINS1B_6thread4ReLuESH_fSH_fLNS_15FloatRoundStyleE2EEESG_S1J_JEEENS4_5SM1004TMEM4LOAD26SM100_TMEM_LOAD_32dp32b32xESY_NSZ_INS10_ILi2ELi4ELi3EEES13_NSR_INS5_IJS14_S1H_EEENS5_IJS1H_SB_EEEEEEENS4_39AutoVectorizingCopyWithAssumedAlignmentILi128EEENS4_14SM90_TMA_STOREES20_S22_S22_EEEvvEEEEvNT_6ParamsE:
[----:B------:R-:W1:Y:S01]  /*0000*/  LDC R1, c[0x0][0x37c] ;  /* 0x0000df00ff017b82 */ /* 0x000e620000000800 */
[----:B------:R-:W2:Y:S01]  /*0010*/  S2R R97, SR_TID.X ;  /* 0x0000000000617919 */ /* 0x000ea20000002100 */
[----:B------:R-:W3:Y:S01]  /*0020*/  LDCU.64 UR6, c[0x0][0x890] ;  /* 0x00011200ff0677ac */ /* 0x000ee20008000a00 */
[----:B------:R-:W-:Y:S02]  /*0030*/  PRMT R92, RZ, 0x7610, R92 ;  /* 0x00007610ff5c7816 */ /* 0x000fe4000000005c */
[----:B------:R-:W-:Y:S01]  /*0040*/  ELECT P5, URZ, PT ;  /* 0x0000000000ff782f */ /* 0x000fe200038a0000 */
[----:B------:R-:W4:Y:S01]  /*0050*/  LDCU.64 UR44, c[0x0][0x358] ;  /* 0x00006b00ff2c77ac */ /* 0x000f220008000a00 */
[----:B---3--:R-:W-:-:S04]  /*0060*/  UISETP.NE.U32.AND UP2, UPT, UR6, URZ, UPT ;  /* 0x000000ff0600728c */ /* 0x008fc8000bf45070 */
[----:B------:R-:W-:Y:S01]  /*0070*/  UISETP.NE.AND.EX UP2, UPT, UR7, URZ, UPT, UP2 ;  /* 0x000000ff0700728c */ /* 0x000fe2000bf45320 */
[----:B--2---:R-:W-:-:S05]  /*0080*/  SHF.R.U32.HI R96, RZ, 0x5, R97 ;  /* 0x00000005ff607819 */ /* 0x004fca0000011661 */
[----:B------:R-:W2:Y:S02]  /*0090*/  SHFL.IDX PT, R0, R96, RZ, 0x1f ;  /* 0x00001fff60007589 */ /* 0x000ea400000e0000 */
[----:B--2---:R-:W-:Y:S01]  /*00a0*/  R2UR UR8, R0 ;  /* 0x00000000000872ca */ /* 0x004fe200000e0000 */
[----:B-1--4-:R-:W-:Y:S05]  /*00b0*/  BRA.U UP2, `(.L_x_0) ;  /* 0x00000001022c7547 */ /* 0x012fea000b800000 */
[----:B------:R-:W1:Y:S02]  /*00c0*/  LDCU.64 UR4, c[0x0][0x888] ;  /* 0x00011100ff0477ac */ /* 0x000e640008000a00 */
[----:B-1----:R-:W-:-:S04]  /*00d0*/  UISETP.NE.U32.AND UP0, UPT, UR4, URZ, UPT ;  /* 0x000000ff0400728c */ /* 0x002fc8000bf05070 */
[----:B------:R-:W-:-:S09]  /*00e0*/  UISETP.NE.AND.EX UP0, UPT, UR5, URZ, UPT, UP0 ;  /* 0x000000ff0500728c */ /* 0x000fd2000bf05300 */
[----:B------:R-:W-:Y:S05]  /*00f0*/  BRA.U !UP0, `(.L_x_1) ;  /* 0x0000000108107547 */ /* 0x000fea000b800000 */
[----:B------:R-:W1:Y:S02]  /*0100*/  LDC.64 R2, c[0x0][0x888] ;  /* 0x00022200ff027b82 */ /* 0x000e640000000a00 */
[----:B-1----:R1:W5:Y:S01]  /*0110*/  LDG.E R49, desc[UR44][R2.64] ;  /* 0x0000002c02317981 */ /* 0x002362000c1e1900 */
[----:B------:R-:W-:Y:S01]  /*0120*/  HFMA2 R92, -RZ, RZ, 0, 5.9604644775390625e-08 ;  /* 0x00000001ff5c7431 */ /* 0x000fe200000001ff */
[----:B------:R-:W-:Y:S05]  /*0130*/  BRA `(.L_x_0) ;  /* 0x00000000000c7947 */ /* 0x000fea0003800000 */
.L_x_1:
[----:B------:R-:W1:Y:S01]  /*0140*/  LDCU UR4, c[0x0][0x880] ;  /* 0x00011000ff0477ac */ /* 0x000e620008000800 */
[----:B------:R-:W-:Y:S01]  /*0150*/  HFMA2 R92, -RZ, RZ, 0, 5.9604644775390625e-08 ;  /* 0x00000001ff5c7431 */ /* 0x000fe200000001ff */
[----:B-1----:R-:W-:-:S07]  /*0160*/  MOV R49, UR4 ;  /* 0x0000000400317c02 */ /* 0x002fce0008000f00 */
.L_x_0:
[----:B------:R-:W2:Y:S02]  /*0170*/  LDCU.64 UR4, c[0x0][0x8b0] ;  /* 0x00011600ff0477ac */ /* 0x000ea40008000a00 */
[----:B--2---:R-:W-:-:S04]  /*0180*/  UISETP.NE.U32.AND UP0, UPT, UR4, URZ, UPT ;  /* 0x000000ff0400728c */ /* 0x004fc8000bf05070 */
[----:B------:R-:W-:-:S09]  /*0190*/  UISETP.NE.AND.EX UP0, UPT, UR5, URZ, UPT, UP0 ;  /* 0x000000ff0500728c */ /* 0x000fd2000bf05300 */
[----:B------:R-:W-:Y:S05]  /*01a0*/  BRA.U UP0, `(.L_x_2) ;  /* 0x0000000100247547 */ /* 0x000fea000b800000 */
[----:B------:R-:W2:Y:S02]  /*01b0*/  LDCU.64 UR4, c[0x0][0x8a8] ;  /* 0x00011500ff0477ac */ /* 0x000ea40008000a00 */
[----:B--2---:R-:W-:-:S04]  /*01c0*/  UISETP.NE.U32.AND UP0, UPT, UR4, URZ, UPT ;  /* 0x000000ff0400728c */ /* 0x004fc8000bf05070 */
[----:B------:R-:W-:-:S09]  /*01d0*/  UISETP.NE.AND.EX UP0, UPT, UR5, URZ, UPT, UP0 ;  /* 0x000000ff0500728c */ /* 0x000fd2000bf05300 */
[----:B------:R-:W-:Y:S05]  /*01e0*/  BRA.U !UP0, `(.L_x_3) ;  /* 0x00000001080c7547 */ /* 0x000fea000b800000 */
[----:B-1----:R-:W1:Y:S02]  /*01f0*/  LDC.64 R2, c[0x0][0x8a8] ;  /* 0x00022a00ff027b82 */ /* 0x002e640000000a00 */
[----:B-1----:R2:W5:Y:S01]  /*0200*/  LDG.E R47, desc[UR44][R2.64] ;  /* 0x0000002c022f7981 */ /* 0x002562000c1e1900 */
[----:B------:R-:W-:Y:S05]  /*0210*/  BRA `(.L_x_2) ;  /* 0x0000000000087947 */ /* 0x000fea0003800000 */
.L_x_3:
[----:B------:R-:W2:Y:S02]  /*0220*/  LDCU UR4, c[0x0][0x8a0] ;  /* 0x00011400ff0477ac */ /* 0x000ea40008000800 */
[----:B--2---:R-:W-:Y:S02]  /*0230*/  MOV R47, UR4 ;  /* 0x00000004002f7c02 */ /* 0x004fe40008000f00 */
.L_x_2:
[----:B------:R-:W-:Y:S01]  /*0240*/  IMAD.U32 R0, RZ, RZ, UR8 ;  /* 0x00000008ff007e24 */ /* 0x000fe2000f8e00ff */
[----:B------:R-:W-:Y:S04]  /*0250*/  BSSY.RECONVERGENT B0, `(.L_x_4) ;  /* 0x000000c000007945 */ /* 0x000fe80003800200 */
[C---:B------:R-:W-:Y:S02]  /*0260*/  ISETP.NE.OR P1, PT, R0.reuse, 0x1, !P5 ;  /* 0x000000010000780c */ /* 0x040fe40006f25670 */
[----:B------:R-:W-:-:S11]  /*0270*/  ISETP.NE.OR P0, PT, R0, 0x3, !P5 ;  /* 0x000000030000780c */ /* 0x000fd60006f05670 */
[----:B------:R-:W-:Y:S05]  /*0280*/  @P1 BRA `(.L_x_5) ;  /* 0x0000000000201947 */ /* 0x000fea0003800000 */
[----:B------:R-:W3:Y:S02]  /*0290*/  LDCU.64 UR4, c[0x0][0x348] ;  /* 0x00006900ff0477ac */ /* 0x000ee40008000a00 */
[----:B---3--:R-:W-:Y:S02]  /*02a0*/  UIADD3 UR10, UP1, UPT, UR4, 0x80, URZ ;  /* 0x00000080040a7890 */ /* 0x008fe4000ff3e0ff */
[----:B------:R-:W-:Y:S02]  /*02b0*/  UIADD3 UR4, UP0, UPT, UR4, 0x180, URZ ;  /* 0x0000018004047890 */ /* 0x000fe4000ff1e0ff */
[----:B------:R-:W-:Y:S02]  /*02c0*/  UIADD3.X UR11, UPT, UPT, URZ, UR5, URZ, UP1, !UPT ;  /* 0x00000005ff0b7290 */ /* 0x000fe40008ffe4ff */
[----:B------:R-:W-:-:S07]  /*02d0*/  UIADD3.X UR5, UPT, UPT, URZ, UR5, URZ, UP0, !UPT ;  /* 0x00000005ff057290 */ /* 0x000fce00087fe4ff */
[----:B------:R3:W-:Y:S02]  /*02e0*/  UTMACCTL.PF [UR10] ;  /* 0x000000000a0079b9 */ /* 0x0007e40008040000 */
[----:B------:R3:W-:Y:S02]  /*02f0*/  UTMACCTL.PF [UR4] ;  /* 0x00000000040079b9 */ /* 0x0007e40008040000 */
[----:B---3--:R-:W-:Y:S01]  /*0300*/  NOP ;  /* 0x0000000000007918 */ /* 0x008fe20000000000 */
.L_x_5:
[----:B------:R-:W-:Y:S05]  /*0310*/  BSYNC.RECONVERGENT B0 ;  /* 0x0000000000007941 */ /* 0x000fea0003800200 */
.L_x_4:
[----:B------:R-:W-:Y:S04]  /*0320*/  BSSY.RECONVERGENT B0, `(.L_x_6) ;  /* 0x000000a000007945 */ /* 0x000fe80003800200 */
        /* <DEDUP_REMOVED lines=9> */
.L_x_7:
[----:B------:R-:W-:Y:S05]  /*03c0*/  BSYNC.RECONVERGENT B0 ;  /* 0x0000000000007941 */ /* 0x000fea0003800200 */
.L_x_6:
[----:B------:R-:W3:Y:S01]  /*03d0*/  LDCU.64 UR4, c[0x0][0x888] ;  /* 0x00011100ff0477ac */ /* 0x000ee20008000a00 */
[----:B------:R-:W-:Y:S02]  /*03e0*/  UISETP.EQ.U32.AND UP1, UPT, UR6, URZ, UPT ;  /* 0x000000ff0600728c */ /* 0x000fe4000bf22070 */
[----:B------:R-:W-:Y:S02]  /*03f0*/  UPLOP3.LUT UP3, UPT, UPT, UPT, UPT, 0x40, 0x4 ;  /* 0x000000000004789c */ /* 0x000fe40003f6e870 */
[----:B---3--:R-:W-:-:S04]  /*0400*/  UISETP.NE.U32.AND UP0, UPT, UR4, URZ, UPT ;  /* 0x000000ff0400728c */ /* 0x008fc8000bf05070 */
[----:B------:R-:W-:-:S04]  /*0410*/  UISETP.NE.AND.EX UP0, UPT, UR5, URZ, UPT, UP0 ;  /* 0x000000ff0500728c */ /* 0x000fc8000bf05300 */
[----:B------:R-:W-:-:S04]  /*0420*/  UISETP.EQ.OR.EX UP4, UPT, UR7, URZ, !UP0, UP1 ;  /* 0x000000ff0700728c */ /* 0x000fc8000c782710 */
[----:B------:R-:W-:-:S05]  /*0430*/  UP2UR UR51, UPR, URZ, 0x10 ;  /* 0x00000010ff337883 */ /* 0x000fca0008000000 */
[----:B------:R-:W-:Y:S07]  /*0440*/  BRA.U !UP4, `(.L_x_8) ;  /* 0x000000010c147547 */ /* 0x000fee000b800000 */
[----:B------:R-:W-:Y:S01]  /*0450*/  PLOP3.LUT P1, PT, PT, PT, UP2, 0x80, 0x8 ;  /* 0x000000000008781c */ /* 0x000fe20003f2f028 */
[----:B------:R-:W-:-:S12]  /*0460*/  UPLOP3.LUT UP3, UPT, UPT, UPT, UP0, 0x40, 0x4 ;  /* 0x000000000004789c */ /* 0x000fd80003f6e800 */
[----:B-----5:R-:W-:-:S13]  /*0470*/  @!P1 FSETP.EQ.AND P0, PT, R49, RZ, PT ;  /* 0x000000ff3100920b */ /* 0x020fda0003f02000 */
[----:B------:R-:W-:Y:S01]  /*0480*/  @!P1 VOTEU.ANY UP1, P0 ;  /* 0x0000000000ff9886 */ /* 0x000fe20000020100 */
[----:B------:R-:W-:-:S11]  /*0490*/  @!UP2 UPLOP3.LUT UP3, UPT, UPT, UPT, UP1, 0x80, 0x8 ;  /* 0x000000000008a89c */ /* 0x000fd60003f6f010 */
.L_x_8:
[----:B-12---:R-:W1:Y:S01]  /*04a0*/  SHFL.IDX PT, R2, R96, RZ, 0x1f ;  /* 0x00001fff60027589 */ /* 0x006e6200000e0000 */
[----:B------:R-:W-:-:S04]  /*04b0*/  UISETP.NE.AND UP1, UPT, UR8, 0x2, UPT ;  /* 0x000000020800788c */ /* 0x000fc8000bf25270 */
[----:B------:R-:W-:Y:S01]  /*04c0*/  USEL UR6, URZ, 0x1, UP1 ;  /* 0x00000001ff067887 */ /* 0x000fe20008800000 */
[----:B-1----:R-:W-:-:S13]  /*04d0*/  ISETP.NE.AND P0, PT, R2, RZ, PT ;  /* 0x000000ff0200720c */ /* 0x002fda0003f05270 */
[----:B------:R-:W-:Y:S05]  /*04e0*/  @P0 BRA `(.L_x_9) ;  /* 0x0000000000680947 */ /* 0x000fea0003800000 */
[----:B------:R-:W1:Y:S01]  /*04f0*/  S2UR UR5, SR_CgaCtaId ;  /* 0x00000000000579c3 */ /* 0x000e620000008800 */
[----:B------:R-:W-:Y:S01]  /*0500*/  UMOV UR7, 0x400 ;  /* 0x0000040000077882 */ /* 0x000fe20000000000 */
[----:B------:R-:W-:Y:S01]  /*0510*/  UMOV UR4, 0x1 ;  /* 0x0000000100047882 */ /* 0x000fe20000000000 */
[----:B------:R-:W-:Y:S01]  /*0520*/  ELECT P0, URZ, PT ;  /* 0x0000000000ff782f */ /* 0x000fe20003800000 */
[----:B------:R-:W-:-:S04]  /*0530*/  UIADD3 UR10, UPT, UPT, -UR4, 0x100000, URZ ;  /* 0x00100000040a7890 */ /* 0x000fc8000fffe1ff */
[----:B------:R-:W-:Y:S02]  /*0540*/  USHF.L.U32 UR11, UR10, 0xb, URZ ;  /* 0x0000000b0a0b7899 */ /* 0x000fe400080006ff */
[----:B------:R-:W-:Y:S02]  /*0550*/  USHF.L.U32 UR10, UR10, 0x1, URZ ;  /* 0x000000010a0a7899 */ /* 0x000fe400080006ff */
[----:B-1----:R-:W-:Y:S01]  /*0560*/  ULEA UR5, UR5, UR7, 0x18 ;  /* 0x0000000705057291 */ /* 0x002fe2000f8ec0ff */
[----:B------:R-:W1:Y:S11]  /*0570*/  FENCE.VIEW.ASYNC.S ;  /* 0x00000000000073c6 */ /* 0x000e760000000000 */
[----:B-1----:R1:W2:Y:S01]  /*0580*/  SYNCS.EXCH.64 URZ, [UR5], UR10 ;  /* 0x0000000a05ff75b2 */ /* 0x0022a20008000100 */
[----:B------:R1:W3:Y:S01]  /*0590*/  SYNCS.EXCH.64 URZ, [UR5+0x40], UR10 ;  /* 0x0000400a05ff75b2 */ /* 0x0002e20008000100 */
[----:B------:R1:W4:Y:S01]  /*05a0*/  SYNCS.EXCH.64 URZ, [UR5+0x8], UR10 ;  /* 0x0000080a05ff75b2 */ /* 0x0003220008000100 */
[----:B------:R1:W1:Y:S01]  /*05b0*/  SYNCS.EXCH.64 URZ, [UR5+0x48], UR10 ;  /* 0x0000480a05ff75b2 */ /* 0x0002620008000100 */
        /* <DEDUP_REMOVED lines=12> */
[----:B------:R-:W-:Y:S01]  /*0680*/  NOP ;  /* 0x0000000000007918 */ /* 0x000fe20000000000 */
.L_x_9:
[----:B------:R-:W2:Y:S01]  /*0690*/  SHFL.IDX PT, R2, R96, RZ, 0x1f ;  /* 0x00001fff60027589 */ /* 0x000ea200000e0000 */
[----:B------:R-:W-:Y:S01]  /*06a0*/  NOP ;  /* 0x0000000000007918 */ /* 0x000fe20000000000 */
[----:B--2---:R-:W-:-:S13]  /*06b0*/  ISETP.NE.AND P0, PT, R2, 0x1, PT ;  /* 0x000000010200780c */ /* 0x004fda0003f05270 */
[----:B------:R-:W-:Y:S05]  /*06c0*/  @P0 BRA `(.L_x_10) ;  /* 0x0000000000500947 */ /* 0x000fea0003800000 */
[----:B------:R-:W2:Y:S01]  /*06d0*/  S2UR UR7, SR_CgaCtaId ;  /* 0x00000000000779c3 */ /* 0x000ea20000008800 */
[----:B------:R-:W-:Y:S01]  /*06e0*/  UMOV UR9, 0x400 ;  /* 0x0000040000097882 */ /* 0x000fe20000000000 */
[----:B-1----:R-:W-:Y:S01]  /*06f0*/  UMOV UR5, 0x20 ;  /* 0x0000002000057882 */ /* 0x002fe20000000000 */
[----:B------:R-:W-:Y:S01]  /*0700*/  UMOV UR4, 0x80 ;  /* 0x0000008000047882 */ /* 0x000fe20000000000 */
[----:B------:R-:W-:-:S04]  /*0710*/  UIADD3 UR10, UPT, UPT, -UR5, 0x100000, URZ ;  /* 0x00100000050a7890 */ /* 0x000fc8000fffe1ff */
[----:B------:R-:W-:Y:S02]  /*0720*/  USHF.L.U32 UR11, UR10, 0xb, URZ ;  /* 0x0000000b0a0b7899 */ /* 0x000fe400080006ff */
[----:B------:R-:W-:Y:S02]  /*0730*/  USHF.L.U32 UR10, UR10, 0x1, URZ ;  /* 0x000000010a0a7899 */ /* 0x000fe400080006ff */
[----:B------:R-:W-:-:S04]  /*0740*/  UIADD3 UR4, UPT, UPT, -UR4, 0x100000, URZ ;  /* 0x0010000004047890 */ /* 0x000fc8000fffe1ff */
[----:B------:R-:W-:Y:S02]  /*0750*/  USHF.L.U32 UR5, UR4, 0xb, URZ ;  /* 0x0000000b04057899 */ /* 0x000fe400080006ff */
[----:B------:R-:W-:Y:S01]  /*0760*/  USHF.L.U32 UR4, UR4, 0x1, URZ ;  /* 0x0000000104047899 */ /* 0x000fe200080006ff */
[----:B------:R-:W-:Y:S01]  /*0770*/  ELECT P0, URZ, PT ;  /* 0x0000000000ff782f */ /* 0x000fe20003800000 */
[----:B--2---:R-:W-:Y:S01]  /*0780*/  ULEA UR7, UR7, UR9, 0x18 ;  /* 0x0000000907077291 */ /* 0x004fe2000f8ec0ff */
[----:B------:R-:W1:Y:S11]  /*0790*/  FENCE.VIEW.ASYNC.S ;  /* 0x00000000000073c6 */ /* 0x000e760000000000 */
[----:B-1----:R2:W1:Y:S01]  /*07a0*/  SYNCS.EXCH.64 URZ, [UR7+0x80], UR10 ;  /* 0x0000800a07ff75b2 */ /* 0x0024620008000100 */
[----:B------:R2:W1:Y:S01]  /*07b0*/  SYNCS.EXCH.64 URZ, [UR7+0x98], UR4 ;  /* 0x0000980407ff75b2 */ /* 0x0004620008000100 */
[----:B------:R2:W1:Y:S01]  /*07c0*/  SYNCS.EXCH.64 URZ, [UR7+0x88], UR10 ;  /* 0x0000880a07ff75b2 */ /* 0x0004620008000100 */
[----:B------:R2:W1:Y:S01]  /*07d0*/  SYNCS.EXCH.64 URZ, [UR7+0xa0], UR4 ;  /* 0x0000a00407ff75b2 */ /* 0x0004620008000100 */
[----:B------:R2:W1:Y:S01]  /*07e0*/  SYNCS.EXCH.64 URZ, [UR7+0x90], UR10 ;  /* 0x0000900a07ff75b2 */ /* 0x0004620008000100 */
[----:B------:R2:W1:Y:S02]  /*07f0*/  SYNCS.EXCH.64 URZ, [UR7+0xa8], UR4 ;  /* 0x0000a80407ff75b2 */ /* 0x0004640008000100 */
[----:B--2---:R-:W-:Y:S01]  /*0800*/  NOP ;  /* 0x0000000000007918 */ /* 0x004fe20000000000 */
.L_x_10:
[----:B------:R-:W2:Y:S01]  /*0810*/  SHFL.IDX PT, R2, R96, RZ, 0x1f ;  /* 0x00001fff60027589 */ /* 0x000ea200000e0000 */
[----:B------:R-:W-:Y:S01]  /*0820*/  NOP ;  /* 0x0000000000007918 */ /* 0x000fe20000000000 */
[----:B--2---:R-:W-:-:S13]  /*0830*/  ISETP.NE.AND P0, PT, R2, 0x3, PT ;  /* 0x000000030200780c */ /* 0x004fda0003f05270 */
[----:B------:R-:W-:Y:S05]  /*0840*/  @P0 BRA `(.L_x_11) ;  /* 0x0000000000300947 */ /* 0x000fea0003800000 */
[----:B-1----:R-:W1:Y:S01]  /*0850*/  S2UR UR5, SR_CgaCtaId ;  /* 0x00000000000579c3 */ /* 0x002e620000008800 */
        /* <DEDUP_REMOVED lines=8> */
[----:B-1----:R2:W1:Y:S01]  /*08e0*/  SYNCS.EXCH.64 URZ, [UR5+0xb0], UR10 ;  /* 0x0000b00a05ff75b2 */ /* 0x0024620008000100 */
[----:B------:R2:W1:Y:S02]  /*08f0*/  SYNCS.EXCH.64 URZ, [UR5+0xb8], UR10 ;  /* 0x0000b80a05ff75b2 */ /* 0x0004640008000100 */
[----:B--2---:R-:W-:Y:S01]  /*0900*/  NOP ;  /* 0x0000000000007918 */ /* 0x004fe20000000000 */
.L_x_11:
[----:B------:R-:W2:Y:S01]  /*0910*/  SHFL.IDX PT, R2, R96, RZ, 0x1f ;  /* 0x00001fff60027589 */ /* 0x000ea200000e0000 */
[----:B------:R-:W-:Y:S01]  /*0920*/  NOP ;  /* 0x0000000000007918 */ /* 0x000fe20000000000 */
[----:B--2---:R-:W-:-:S13]  /*0930*/  ISETP.NE.AND P0, PT, R2, 0x4, PT ;  /* 0x000000040200780c */ /* 0x004fda0003f05270 */
[----:B------:R-:W-:Y:S05]  /*0940*/  @P0 BRA `(.L_x_12) ;  /* 0x00000000004c0947 */ /* 0x000fea0003800000 */
[----:B-1----:R-:W1:Y:S01]  /*0950*/  S2UR UR5, SR_CgaCtaId ;  /* 0x00000000000579c3 */ /* 0x002e620000008800 */
[----:B------:R-:W-:Y:S01]  /*0960*/  UMOV UR9, 0xe0 ;  /* 0x000000e000097882 */ /* 0x000fe20000000000 */
[----:B------:R-:W-:Y:S01]  /*0970*/  UMOV UR7, 0x400 ;  /* 0x0000040000077882 */ /* 0x000fe20000000000 */
[----:B------:R-:W-:Y:S01]  /*0980*/  USEL UR9, UR9, 0x100, UP3 ;  /* 0x0000010009097887 */ /* 0x000fe20009800000 */
[----:B------:R-:W-:Y:S01]  /*0990*/  UMOV UR4, 0x1 ;  /* 0x0000000100047882 */ /* 0x000fe20000000000 */
[----:B------:R-:W-:Y:S01]  /*09a0*/  ELECT P0, URZ, PT ;  /* 0x0000000000ff782f */ /* 0x000fe20003800000 */
[----:B------:R-:W-:-:S04]  /*09b0*/  UIADD3 UR10, UPT, UPT, -UR4, 0x100000, URZ ;  /* 0x00100000040a7890 */ /* 0x000fc8000fffe1ff */
[----:B------:R-:W-:Y:S02]  /*09c0*/  USHF.L.U32 UR11, UR10, 0xb, URZ ;  /* 0x0000000b0a0b7899 */ /* 0x000fe400080006ff */
[----:B------:R-:W-:Y:S02]  /*09d0*/  USHF.L.U32 UR10, UR10, 0x1, URZ ;  /* 0x000000010a0a7899 */ /* 0x000fe400080006ff */
[----:B------:R-:W-:-:S04]  /*09e0*/  UIADD3 UR12, UPT, UPT, -UR9, 0x100000, URZ ;  /* 0x00100000090c7890 */ /* 0x000fc8000fffe1ff */
[----:B------:R-:W-:Y:S02]  /*09f0*/  USHF.L.U32 UR13, UR12, 0xb, URZ ;  /* 0x0000000b0c0d7899 */ /* 0x000fe400080006ff */
[----:B------:R-:W-:Y:S02]  /*0a00*/  USHF.L.U32 UR12, UR12, 0x1, URZ ;  /* 0x000000010c0c7899 */ /* 0x000fe400080006ff */
[----:B-1----:R-:W-:Y:S01]  /*0a10*/  ULEA UR5, UR5, UR7, 0x18 ;  /* 0x0000000705057291 */ /* 0x002fe2000f8ec0ff */
[----:B------:R-:W1:Y:S11]  /*0a20*/  FENCE.VIEW.ASYNC.S ;  /* 0x00000000000073c6 */ /* 0x000e760000000000 */
[----:B-1----:R2:W1:Y:S01]  /*0a30*/  SYNCS.EXCH.64 URZ, [UR5+0xc0], UR10 ;  /* 0x0000c00a05ff75b2 */ /* 0x0024620008000100 */
[----:B------:R2:W1:Y:S01]  /*0a40*/  SYNCS.EXCH.64 URZ, [UR5+0xd0], UR12 ;  /* 0x0000d00c05ff75b2 */ /* 0x0004620008000100 */
[----:B------:R2:W1:Y:S01]  /*0a50*/  SYNCS.EXCH.64 URZ, [UR5+0xc8], UR10 ;  /* 0x0000c80a05ff75b2 */ /* 0x0004620008000100 */
[----:B------:R2:W1:Y:S02]  /*0a60*/  SYNCS.EXCH.64 URZ, [UR5+0xd8], UR12 ;  /* 0x0000d80c05ff75b2 */ /* 0x0004640008000100 */
[----:B--2---:R-:W-:Y:S01]  /*0a70*/  NOP ;  /* 0x0000000000007918 */ /* 0x004fe20000000000 */
.L_x_12:
        /* <DEDUP_REMOVED lines=22> */
[----:B------:R2:W1:Y:S01]  /*0be0*/  SYNCS.EXCH.64 URZ, [UR7+0x110], UR4 ;  /* 0x0001100407ff75b2 */ /* 0x0004620008000100 */
[----:B------:R2:W1:Y:S01]  /*0bf0*/  SYNCS.EXCH.64 URZ, [UR7+0xf8], UR10 ;  /* 0x0000f80a07ff75b2 */ /* 0x0004620008000100 */
[----:B------:R2:W1:Y:S02]  /*0c00*/  SYNCS.EXCH.64 URZ, [UR7+0x118], UR4 ;  /* 0x0001180407ff75b2 */ /* 0x0004640008000100 */
[----:B--2---:R-:W-:Y:S01]  /*0c10*/  NOP ;  /* 0x0000000000007918 */ /* 0x004fe20000000000 */
.L_x_13:
        /* <DEDUP_REMOVED lines=18> */
.L_x_14:
[----:B-1----:R-:W1:Y:S01]  /*0d40*/  S2UR UR5, SR_CTAID.X ;  /* 0x00000000000579c3 */ /* 0x002e620000002500 */
[----:B------:R-:W-:-:S05]  /*0d50*/  CS2R.32 R91, SR_CgaSize ;  /* 0x00000000005b7805 */ /* 0x000fca0000008a00 */
[----:B------:R-:W-:-:S05]  /*0d60*/  IMAD R91, R91, -0xa0, RZ ;  /* 0xffffff605b5b7824 */ /* 0x000fca00078e02ff */
[----:B------:R-:W-:-:S14]  /*0d70*/  R2UR UR9, R91 ;  /* 0x000000005b0972ca */ /* 0x000fdc00000e0000 */
[----:B------:R-:W2:Y:S01]  /*0d80*/  LDCU UR9, c[0x0][UR9+0x2b0] ;  /* 0x00005600090977ac */ /* 0x000ea20008000800 */
[----:B------:R-:W-:Y:S01]  /*0d90*/  NOP ;  /* 0x0000000000007918 */ /* 0x000fe20000000000 */
[----:B------:R-:W-:-:S05]  /*0da0*/  CS2R.32 R91, SR_CgaSize ;  /* 0x00000000005b7805 */ /* 0x000fca0000008a00 */
[----:B------:R-:W-:-:S05]  /*0db0*/  IMAD R91, R91, -0xa0, RZ ;  /* 0xffffff605b5b7824 */ /* 0x000fca00078e02ff */
[----:B------:R-:W-:-:S14]  /*0dc0*/  R2UR UR7, R91 ;  /* 0x000000005b0772ca */ /* 0x000fdc00000e0000 */
[----:B------:R-:W3:Y:S01]  /*0dd0*/  LDCU UR7, c[0x0][UR7+0x2b4] ;  /* 0x00005680070777ac */ /* 0x000ee20008000800 */
[----:B------:R-:W4:Y:S08]  /*0de0*/  S2UR UR4, SR_CTAID.Y ;  /* 0x00000000000479c3 */ /* 0x000f300000002600 */
[----:B------:R-:W3:Y:S01]  /*0df0*/  LDC R10, c[0x0][0xb24] ;  /* 0x0002c900ff0a7b82 */ /* 0x000ee20000000800 */
[----:B-1----:R-:W-:-:S02]  /*0e00*/  I2FP.F32.U32 R91, UR5 ;  /* 0x00000005005b7c45 */ /* 0x002fc40008201000 */
[----:B------:R-:W-:-:S05]  /*0e10*/  CS2R.32 R3, SR_CgaSize ;  /* 0x0000000000037805 */ /* 0x000fca0000008a00 */
[----:B------:R-:W-:-:S06]  /*0e20*/  IMAD R3, R3, -0xa0, RZ ;  /* 0xffffff6003037824 */ /* 0x000fcc00078e02ff */
[----:B------:R-:W1:Y:S01]  /*0e30*/  LDC R3, c[0x0][R3+0x2a0] ;  /* 0x0000a80003037b82 */ /* 0x000e620000000800 */
[----:B------:R-:W-:Y:S01]  /*0e40*/  MOV R15, UR5 ;  /* 0x00000005000f7c02 */ /* 0x000fe20008000f00 */
[----:B--2---:R-:W-:Y:S01]  /*0e50*/  FMUL R91, R91, UR9 ;  /* 0x000000095b5b7c20 */ /* 0x004fe20008400000 */
[----:B----4-:R-:W-:Y:S02]  /*0e60*/  I2FP.F32.U32 R90, UR4 ;  /* 0x00000004005a7c45 */ /* 0x010fe40008201000 */
[----:B------:R-:W-:-:S05]  /*0e70*/  CS2R.32 R2, SR_CgaSize ;  /* 0x0000000000027805 */ /* 0x000fca0000008a00 */
[----:B------:R-:W-:-:S06]  /*0e80*/  IMAD R2, R2, -0xa0, RZ ;  /* 0xffffff6002027824 */ /* 0x000fcc00078e02ff */
[----:B------:R-:W2:Y:S01]  /*0e90*/  LDC R2, c[0x0][R2+0x2a4] ;  /* 0x0000a90002027b82 */ /* 0x000ea20000000800 */
[----:B------:R-:W-:Y:S01]  /*0ea0*/  MOV R14, UR4 ;  /* 0x00000004000e7c02 */ /* 0x000fe20008000f00 */
[----:B------:R-:W4:Y:S01]  /*0eb0*/  F2I.U32.TRUNC.NTZ R91, R91 ;  /* 0x0000005b005b7305 */ /* 0x000f22000020f000 */
[----:B---3--:R-:W-:-:S05]  /*0ec0*/  FMUL R90, R90, UR7 ;  /* 0x000000075a5a7c20 */ /* 0x008fca0008400000 */
[----:B------:R-:W-:Y:S01]  /*0ed0*/  BAR.SYNC.DEFER_BLOCKING 0x0 ;  /* 0x0000000000007b1d */ /* 0x000fe20000010000 */
[----:B------:R-:W-:-:S05]  /*0ee0*/  ISETP.GE.AND P0, PT, R10, 0x1, PT ;  /* 0x000000010a00780c */ /* 0x000fca0003f06270 */
[----:B------:R-:W3:Y:S02]  /*0ef0*/  F2I.U32.TRUNC.NTZ R90, R90 ;  /* 0x0000005a005a7305 */ /* 0x000ee4000020f000 */
[----:B------:R-:W2:Y:S01]  /*0f00*/  S2UR UR36, SR_CTAID.Z ;  /* 0x00000000002479c3 */ /* 0x000ea20000002700 */
[----:B----4-:R-:W-:-:S05]  /*0f10*/  IADD3 R91, PT, PT, -R91, RZ, RZ ;  /* 0x000000ff5b5b7210 */ /* 0x010fca0007ffe1ff */
[----:B-1----:R-:W-:Y:S01]  /*0f20*/  IMAD R91, R3, R91, UR5 ;  /* 0x00000005035b7e24 */ /* 0x002fe2000f8e025b */
[----:B---3--:R-:W-:-:S05]  /*0f30*/  IADD3 R90, PT, PT, -R90, RZ, RZ ;  /* 0x000000ff5a5a7210 */ /* 0x008fca0007ffe1ff */
[----:B--2---:R-:W-:Y:S01]  /*0f40*/  IMAD R90, R2, R90, UR4 ;  /* 0x00000004025a7e24 */ /* 0x004fe2000f8e025a */
[----:B------:R-:W-:Y:S06]  /*0f50*/  @!P0 BRA `(.L_x_15) ;  /* 0x0000000000b88947 */ /* 0x000fec0003800000 */
[----:B------:R-:W1:Y:S01]  /*0f60*/  LDC.64 R4, c[0x0][0xb18] ;  /* 0x0002c600ff047b82 */ /* 0x000e620000000a00 */
[----:B------:R-:W-:-:S07]  /*0f70*/  ISETP.NE.AND P0, PT, R10, 0x1, PT ;  /* 0x000000010a00780c */ /* 0x000fce0003f05270 */
[----:B------:R-:W2:Y:S08]  /*0f80*/  LDC R9, c[0x0][0xb0c] ;  /* 0x0002c300ff097b82 */ /* 0x000eb00000000800 */
[----:B------:R-:W3:Y:S08]  /*0f90*/  LDC R12, c[0x0][0x370] ;  /* 0x0000dc00ff0c7b82 */ /* 0x000ef00000000800 */
[----:B------:R-:W4:Y:S01]  /*0fa0*/  LDC R11, c[0x0][0x374] ;  /* 0x0000dd00ff0b7b82 */ /* 0x000f220000000800 */
[----:B-1----:R-:W-:-:S07]  /*0fb0*/  ISETP.NE.AND P1, PT, R4, 0x1, PT ;  /* 0x000000010400780c */ /* 0x002fce0003f25270 */
[----:B------:R-:W3:Y:S01]  /*0fc0*/  LDC.64 R6, c[0x0][0xb10] ;  /* 0x0002c400ff067b82 */ /* 0x000ee20000000a00 */
[----:B--2---:R-:W-:-:S07]  /*0fd0*/  ISETP.NE.AND P2, PT, R9, 0x1, PT ;  /* 0x000000010900780c */ /* 0x004fce0003f45270 */
[----:B------:R-:W1:Y:S08]  /*0fe0*/  LDC R8, c[0x0][0xb20] ;  /* 0x0002c800ff087b82 */ /* 0x000e700000000800 */
[----:B------:R-:W2:Y:S01]  /*0ff0*/  LDC.64 R2, c[0x0][0xb28] ;  /* 0x0002ca00ff027b82 */ /* 0x000ea20000000a00 */
[----:B----4-:R-:W-:-:S04]  /*1000*/  IMAD.HI.U32 R13, R11, R5, RZ ;  /* 0x000000050b0d7227 */ /* 0x010fc800078e00ff */
[----:B------:R-:W-:-:S04]  /*1010*/  IMAD.HI.U32 R5, R14, R5, RZ ;  /* 0x000000050e057227 */ /* 0x000fc800078e00ff */
[----:B---3--:R-:W-:-:S05]  /*1020*/  IMAD.HI.U32 R16, R12, R6, RZ ;  /* 0x000000060c107227 */ /* 0x008fca00078e00ff */
[-C--:B------:R-:W-:Y:S01]  /*1030*/  @P2 SHF.R.U32.HI R12, RZ, R7.reuse, R16 ;  /* 0x00000007ff0c2219 */ /* 0x080fe20000011610 */
[----:B------:R-:W-:Y:S01]  /*1040*/  IMAD.HI.U32 R16, R15, R6, RZ ;  /* 0x000000060f107227 */ /* 0x000fe200078e00ff */
[-C--:B-1----:R-:W-:Y:S02]  /*1050*/  @P1 SHF.R.U32.HI R11, RZ, R8.reuse, R13 ;  /* 0x00000008ff0b1219 */ /* 0x082fe4000001160d */
[----:B------:R-:W-:Y:S02]  /*1060*/  SHF.R.U32.HI R5, RZ, R8, R5 ;  /* 0x00000008ff057219 */ /* 0x000fe40000011605 */
[----:B------:R-:W-:Y:S02]  /*1070*/  SHF.R.U32.HI R16, RZ, R7, R16 ;  /* 0x00000007ff107219 */ /* 0x000fe40000011610 */
[----:B------:R-:W-:Y:S01]  /*1080*/  SEL R5, R14, R5, !P1 ;  /* 0x000000050e057207 */ /* 0x000fe20004800000 */
[----:B--2---:R-:W-:Y:S01]  /*1090*/  IMAD.HI.U32 R13, R11, R2, RZ ;  /* 0x000000020b0d7227 */ /* 0x004fe200078e00ff */
[----:B------:R-:W-:-:S03]  /*10a0*/  SEL R16, R15, R16, !P2 ;  /* 0x000000100f107207 */ /* 0x000fc60005000000 */
[----:B------:R-:W-:Y:S01]  /*10b0*/  IMAD.HI.U32 R6, R12, R2, RZ ;  /* 0x000000020c067227 */ /* 0x000fe200078e00ff */
[----:B------:R-:W-:-:S04]  /*10c0*/  @P0 SHF.R.U32.HI R11, RZ, R3, R13 ;  /* 0x00000003ff0b0219 */ /* 0x000fc8000001160d */
[----:B------:R-:W-:Y:S01]  /*10d0*/  @P0 SHF.R.U32.HI R12, RZ, R3, R6 ;  /* 0x00000003ff0c0219 */ /* 0x000fe20000011606 */
[----:B------:R-:W-:-:S04]  /*10e0*/  IMAD R11, R11, R10, RZ ;  /* 0x0000000a0b0b7224 */ /* 0x000fc800078e02ff */
[----:B------:R-:W-:Y:S01]  /*10f0*/  IMAD R6, R12, R10, RZ ;  /* 0x0000000a0c067224 */ /* 0x000fe200078e02ff */
[----:B------:R-:W-:-:S04]  /*1100*/  ISETP.GE.AND P1, PT, R5, R11, PT ;  /* 0x0000000b0500720c */ /* 0x000fc80003f26270 */
[----:B------:R-:W-:Y:S01]  /*1110*/  ISETP.GE.OR P1, PT, R16, R6, P1 ;  /* 0x000000061000720c */ /* 0x000fe20000f26670 */
[----:B------:R-:W-:-:S05]  /*1120*/  IMAD.HI.U32 R6, R5, R2, RZ ;  /* 0x0000000205067227 */ /* 0x000fca00078e00ff */
[----:B------:R-:W-:-:S04]  /*1130*/  SHF.R.U32.HI R6, RZ, R3, R6 ;  /* 0x00000003ff067219 */ /* 0x000fc80000011606 */
[----:B------:R-:W-:-:S03]  /*1140*/  SEL R6, R5, R6, !P0 ;  /* 0x0000000605067207 */ /* 0x000fc60004000000 */
[----:B------:R-:W-:Y:S01]  /*1150*/  @!P1 IMAD.HI.U32 R7, R16, R2, RZ ;  /* 0x0000000210079227 */ /* 0x000fe200078e00ff */
[----:B------:R-:W-:-:S04]  /*1160*/  IADD3 R2, PT, PT, -R6, RZ, RZ ;  /* 0x000000ff06027210 */ /* 0x000fc80007ffe1ff */
[----:B------:R-:W-:Y:S01]  /*1170*/  @!P1 SHF.R.U32.HI R3, RZ, R3, R7 ;  /* 0x00000003ff039219 */ /* 0x000fe20000011607 */
[----:B------:R-:W-:Y:S01]  /*1180*/  IMAD R2, R10, R2, R5 ;  /* 0x000000020a027224 */ /* 0x000fe200078e0205 */
[----:B------:R-:W-:Y:S02]  /*1190*/  IADD3 R7, PT, PT, -R5, RZ, RZ ;  /* 0x000000ff05077210 */ /* 0x000fe40007ffe1ff */
[----:B------:R-:W-:-:S03]  /*11a0*/  @!P1 SEL R3, R16, R3, !P0 ;  /* 0x0000000310039207 */ /* 0x000fc60004000000 */
[----:B------:R-:W-:Y:S02]  /*11b0*/  IMAD R7, R4, R7, R14 ;  /* 0x0000000704077224 */ /* 0x000fe400078e020e */
[--C-:B------:R-:W-:Y:S02]  /*11c0*/  @!P1 IMAD.IADD R6, R6, 0x1, -R3.reuse ;  /* 0x0000000106069824 */ /* 0x100fe400078e0a03 */
[----:B------:R-:W-:Y:S01]  /*11d0*/  @!P1 IMAD R3, R2, R12, R3 ;  /* 0x0000000c02039224 */ /* 0x000fe200078e0203 */
[----:B------:R-:W-:Y:S01]  /*11e0*/  IADD3 R2, PT, PT, -R16, RZ, RZ ;  /* 0x000000ff10027210 */ /* 0x000fe20007ffe1ff */
[----:B------:R-:W-:Y:S02]  /*11f0*/  @!P1 IMAD R5, R6, R10, R16 ;  /* 0x0000000a06059224 */ /* 0x000fe400078e0210 */
[----:B------:R-:W-:Y:S02]  /*1200*/  @!P1 IMAD.MOV.U32 R16, RZ, RZ, R3 ;  /* 0x000000ffff109224 */ /* 0x000fe400078e0003 */
[----:B------:R-:W-:-:S02]  /*1210*/  IMAD R2, R9, R2, R15 ;  /* 0x0000000209027224 */ /* 0x000fc400078e020f */
[----:B------:R-:W-:Y:S02]  /*1220*/  IMAD R14, R5, R4, R7 ;  /* 0x00000004050e7224 */ /* 0x000fe400078e0207 */
[----:B------:R-:W-:Y:S02]  /*1230*/  IMAD R15, R16, R9, R2 ;  /* 0x00000009100f7224 */ /* 0x000fe400078e0202 */
.L_x_15:
[----:B------:R-:W1:Y:S01]  /*1240*/  LDCU UR4, c[0x0][0xb30] ;  /* 0x00016600ff0477ac */ /* 0x000e620008000800 */
[----:B------:R-:W2:Y:S08]  /*1250*/  S2UR UR37, SR_CgaCtaId ;  /* 0x00000000002579c3 */ /* 0x000eb00000008800 */
[----:B------:R-:W3:Y:S01]  /*1260*/  LDC R40, c[0x0][0xb24] ;  /* 0x0002c900ff287b82 */ /* 0x000ee20000000800 */
[----:B-1----:R-:W-:-:S09]  /*1270*/  UISETP.NE.AND UP1, UPT, UR4, 0x1, UPT ;  /* 0x000000010400788c */ /* 0x002fd2000bf25270 */
[----:B--2---:R-:W-:Y:S05]  /*1280*/  BRA.U UP1, `(.L_x_16) ;  /* 0x0000000101407547 */ /* 0x004fea000b800000 */
[----:B------:R-:W1:Y:S08]  /*1290*/  LDC.64 R4, c[0x0][0xb10] ;  /* 0x0002c400ff047b82 */ /* 0x000e700000000a00 */
[----:B------:R-:W2:Y:S08]  /*12a0*/  LDC.64 R2, c[0x0][0xb18] ;  /* 0x0002c600ff027b82 */ /* 0x000eb00000000a00 */
[----:B------:R-:W4:Y:S08]  /*12b0*/  LDC R6, c[0x0][0xb20] ;  /* 0x0002c800ff067b82 */ /* 0x000f300000000800 */
[----:B------:R-:W3:Y:S01]  /*12c0*/  LDC R7, c[0x0][0xb0c] ;  /* 0x0002c300ff077b82 */ /* 0x000ee20000000800 */
[----:B-1----:R-:W-:-:S05]  /*12d0*/  IMAD.HI.U32 R4, R15, R4, RZ ;  /* 0x000000040f047227 */ /* 0x002fca00078e00ff */
[----:B------:R-:W-:Y:S01]  /*12e0*/  SHF.R.U32.HI R4, RZ, R5, R4 ;  /* 0x00000005ff047219 */ /* 0x000fe20000011604 */
[----:B--2---:R-:W-:Y:S01]  /*12f0*/  IMAD.HI.U32 R3, R14, R3, RZ ;  /* 0x000000030e037227 */ /* 0x004fe200078e00ff */
[----:B------:R-:W-:-:S04]  /*1300*/  ISETP.NE.AND P0, PT, R2, 0x1, PT ;  /* 0x000000010200780c */ /* 0x000fc80003f05270 */
[----:B----4-:R-:W-:-:S04]  /*1310*/  SHF.R.U32.HI R3, RZ, R6, R3 ;  /* 0x00000006ff037219 */ /* 0x010fc80000011603 */
[----:B------:R-:W-:Y:S02]  /*1320*/  SEL R3, R14, R3, !P0 ;  /* 0x000000030e037207 */ /* 0x000fe40004000000 */
[----:B---3--:R-:W-:-:S04]  /*1330*/  ISETP.NE.AND P1, PT, R7, 0x1, PT ;  /* 0x000000010700780c */ /* 0x008fc80003f25270 */
[----:B------:R-:W-:-:S05]  /*1340*/  SEL R4, R15, R4, !P1 ;  /* 0x000000040f047207 */ /* 0x000fca0004800000 */
[----:B------:R-:W-:Y:S02]  /*1350*/  IMAD.IADD R5, R3, 0x1, -R4 ;  /* 0x0000000103057824 */ /* 0x000fe400078e0a04 */
[----:B------:R-:W-:Y:S02]  /*1360*/  IMAD.IADD R3, R4, 0x1, -R3 ;  /* 0x0000000104037824 */ /* 0x000fe400078e0a03 */
[----:B------:R-:W-:Y:S02]  /*1370*/  IMAD R15, R5, R7, R15 ;  /* 0x00000007050f7224 */ /* 0x000fe400078e020f */
[----:B------:R-:W-:-:S07]  /*1380*/  IMAD R14, R3, R2, R14 ;  /* 0x00000002030e7224 */ /* 0x000fce00078e020e */
.L_x_16:
[----:B------:R-:W-:Y:S01]  /*1390*/  BAR.SYNC.DEFER_BLOCKING 0x0 ;  /* 0x0000000000007b1d */ /* 0x000fe20000010000 */
[----:B------:R-:W-:Y:S01]  /*13a0*/  UISETP.NE.AND UP1, UPT, UR8, 0x2, UPT ;  /* 0x000000020800788c */ /* 0x000fe2000bf25270 */
[----:B------:R-:W-:Y:S02]  /*13b0*/  ISETP.NE.OR P5, PT, R0, 0x2, !P5 ;  /* 0x000000020000780c */ /* 0x000fe40006fa5670 */
[----:B------:R-:W-:-:S06]  /*13c0*/  LOP3.LUT R2, R97, 0x1f, RZ, 0xc0, !PT ;  /* 0x0000001f61027812 */ /* 0x000fcc00078ec0ff */
[----:B------:R-:W-:Y:S05]  /*13d0*/  BRA.U UP1, `(.L_x_17) ;  /* 0x0000001101e87547 */ /* 0x000fea000b800000 */
[----:B------:R-:W1:Y:S01]  /*13e0*/  LDCU UR13, c[0x0][0x38c] ;  /* 0x00007180ff0d77ac */ /* 0x000e620008000800 */
[----:B------:R-:W2:Y:S01]  /*13f0*/  LDC R8, c[0x0][0x370] ;  /* 0x0000dc00ff087b82 */ /* 0x000ea20000000800 */
[----:B------:R-:W-:Y:S01]  /*1400*/  HFMA2 R16, -RZ, RZ, 0, 0 ;  /* 0x00000000ff107431 */ /* 0x000fe200000001ff */
[----:B------:R-:W-:Y:S01]  /*1410*/  ISETP.EQ.OR P4, PT, R2, RZ, P5 ;  /* 0x000000ff0200720c */ /* 0x000fe20002f82670 */
[----:B------:R-:W-:Y:S01]  /*1420*/  IMAD.MOV.U32 R17, RZ, RZ, 0x1 ;  /* 0x00000001ff117424 */ /* 0x000fe200078e00ff */
[----:B------:R-:W-:Y:S01]  /*1430*/  CS2R R12, SRZ ;  /* 0x00000000000c7805 */ /* 0x000fe2000001ff00 */
[----:B------:R-:W-:Y:S01]  /*1440*/  IMAD.MOV.U32 R11, RZ, RZ, 0x1 ;  /* 0x00000001ff0b7424 */ /* 0x000fe200078e00ff */
[----:B------:R-:W4:Y:S02]  /*1450*/  LDCU.64 UR22, c[0x0][0x348] ;  /* 0x00006900ff1677ac */ /* 0x000f240008000a00 */
[----:B------:R-:W2:Y:S01]  /*1460*/  LDC R0, c[0x0][0x374] ;  /* 0x0000dd00ff007b82 */ /* 0x000ea20000000800 */
[----:B------:R-:W-:Y:S01]  /*1470*/  UMOV UR6, URZ ;  /* 0x000000ff00067c82 */ /* 0x000fe20008000000 */
[----:B-1----:R-:W-:-:S04]  /*1480*/  UIADD3 UR5, UPT, UPT, UR13, 0x3f, URZ ;  /* 0x0000003f0d057890 */ /* 0x002fc8000fffe0ff */
[----:B------:R-:W-:-:S04]  /*1490*/  USHF.R.S32.HI UR4, URZ, 0x1f, UR5 ;  /* 0x0000001fff047899 */ /* 0x000fc80008011405 */
[----:B------:R-:W-:-:S04]  /*14a0*/  ULEA.HI UR4, UR4, UR5, URZ, 0x6 ;  /* 0x0000000504047291 */ /* 0x000fc8000f8f30ff */
[----:B------:R-:W-:Y:S02]  /*14b0*/  USHF.R.S32.HI UR15, URZ, 0x6, UR4 ;  /* 0x00000006ff0f7899 */ /* 0x000fe40008011404 */
[----:B------:R-:W-:Y:S02]  /*14c0*/  UIADD3 UR4, UPT, UPT, UR13, -0x1, URZ ;  /* 0xffffffff0d047890 */ /* 0x000fe4000fffe0ff */
[----:B------:R-:W-:Y:S02]  /*14d0*/  UISETP.LT.U32.AND UP0, UPT, UR15, 0x8, UPT ;  /* 0x000000080f00788c */ /* 0x000fe4000bf01070 */
[----:B------:R-:W-:Y:S02]  /*14e0*/  UISETP.GE.U32.AND UP1, UPT, UR4, -0x7f, UPT ;  /* 0xffffff810400788c */ /* 0x000fe4000bf26070 */
[----:B------:R-:W-:Y:S02]  /*14f0*/  USEL UR14, UR15, 0x8, UP0 ;  /* 0x000000080f0e7887 */ /* 0x000fe40008000000 */
[----:B------:R-:W-:-:S02]  /*1500*/  UIADD3 UR13, UPT, UPT, UR13, 0x7e, URZ ;  /* 0x0000007e0d0d7890 */ /* 0x000fc4000fffe0ff */
[----:B------:R-:W-:Y:S02]  /*1510*/  UIADD3 UR5, UPT, UPT, UR14, -0x1, URZ ;  /* 0xffffffff0e057890 */ /* 0x000fe4000fffe0ff */
[----:B------:R-:W-:-:S03]  /*1520*/  UIADD3 UR7, UPT, UPT, UR15, -UR14, URZ ;  /* 0x8000000e0f077290 */ /* 0x000fc6000fffe0ff */
[----:B------:R-:W-:-:S04]  /*1530*/  @UP1 UIADD3 UR5, UPT, UPT, UR14, URZ, URZ ;  /* 0x000000ff0e051290 */ /* 0x000fc8000fffe0ff */
[----:B----4-:R-:W-:-:S12]  /*1540*/  UIADD3 UR5, UPT, UPT, UR5, 0x1, URZ ;  /* 0x0000000105057890 */ /* 0x010fd8000fffe0ff */
.L_x_35:
[----:B------:R-:W-:Y:S01]  /*1550*/  UISETP.NE.AND UP0, UPT, UR37, URZ, UPT ;  /* 0x000000ff2500728c */ /* 0x000fe2000bf05270 */
[----:B------:R-:W1:Y:S08]  /*1560*/  S2UR UR37, SR_CgaCtaId ;  /* 0x00000000002579c3 */ /* 0x000e700000008800 */
[----:B------:R-:W-:Y:S05]  /*1570*/  BRA.U UP0, `(.L_x_18) ;  /* 0x0000000100347547 */ /* 0x000fea000b800000 */
[----:B------:R-:W4:Y:S01]  /*1580*/  S2R R2, SR_CgaCtaId ;  /* 0x0000000000027919 */ /* 0x000f220000008800 */
[----:B------:R-:W-:-:S04]  /*1590*/  MOV R3, 0x400 ;  /* 0x0000040000037802 */ /* 0x000fc80000000f00 */
[----:B----4-:R-:W-:Y:S02]  /*15a0*/  LEA R2, R2, R3, 0x18 ;  /* 0x0000000302027211 */ /* 0x010fe400078ec0ff */
[----:B------:R-:W-:-:S03]  /*15b0*/  SHF.L.U32 R3, R11, 0x1f, RZ ;  /* 0x0000001f0b037819 */ /* 0x000fc600000006ff */
[----:B------:R-:W-:-:S04]  /*15c0*/  IMAD R2, R12, 0x8, R2 ;  /* 0x000000080c027824 */ /* 0x000fc800078e0202 */
[----:B------:R-:W4:Y:S02]  /*15d0*/  SYNCS.PHASECHK.TRANS64.TRYWAIT P0, [R2+URZ+0x130], R3 ;  /* 0x00013003020075a7 */ /* 0x000f2400080011ff */
[----:B----4-:R-:W-:Y:S05]  /*15e0*/  @!P0 BRA `(.L_x_19) ;  /* 0x0000006000588947 */ /* 0x010fea0003800000 */
.L_x_120:
[----:B------:R-:W-:Y:S01]  /*15f0*/  VIADD R12, R12, 0x1 ;  /* 0x000000010c0c7836 */ /* 0x000fe20000000000 */
[----:B------:R4:W-:Y:S04]  /*1600*/  SYNCS.ARRIVE.TRANS64.A1T0 RZ, [R2+URZ+0x120], RZ ;  /* 0x000120ff02ff79a7 */ /* 0x0009e800081000ff */
[----:B------:R-:W-:-:S04]  /*1610*/  ISETP.NE.AND P0, PT, R12, 0x2, PT ;  /* 0x000000020c00780c */ /* 0x000fc80003f05270 */
[----:B------:R-:W-:Y:S02]  /*1620*/  SEL R12, R12, RZ, P0 ;  /* 0x000000ff0c0c7207 */ /* 0x000fe40000000000 */
[----:B----4-:R-:W-:-:S04]  /*1630*/  SEL R2, RZ, 0x1, P0 ;  /* 0x00000001ff027807 */ /* 0x010fc80000000000 */
[----:B------:R-:W-:-:S07]  /*1640*/  LOP3.LUT R11, R11, R2, RZ, 0x3c, !PT ;  /* 0x000000020b0b7212 */ /* 0x000fce00078e3cff */
.L_x_18:
[----:B------:R-:W-:Y:S01]  /*1650*/  UMOV UR4, 0x400 ;  /* 0x0000040000047882 */ /* 0x000fe20000000000 */
[----:B------:R-:W-:Y:S01]  /*1660*/  SHF.L.U32 R2, R17, 0x1f, RZ ;  /* 0x0000001f11027819 */ /* 0x000fe200000006ff */
[----:B-1----:R-:W-:Y:S01]  /*1670*/  ULEA UR4, UR37, UR4, 0x18 ;  /* 0x0000000425047291 */ /* 0x002fe2000f8ec0ff */
[----:B------:R-:W-:Y:S01]  /*1680*/  R2UR UR35, R15 ;  /* 0x000000000f2372ca */ /* 0x000fe200000e0000 */
[----:B------:R-:W-:Y:S01]  /*1690*/  UISETP.GE.U32.AND UP0, UPT, UR13, 0x7f, UPT ;  /* 0x0000007f0d00788c */ /* 0x000fe2000bf06070 */
[----:B------:R-:W-:Y:S01]  /*16a0*/  R2UR UR11, R14 ;  /* 0x000000000e0b72ca */ /* 0x000fe200000e0000 */
[----:B------:R-:W-:Y:S01]  /*16b0*/  ULEA UR8, UR6, UR4, 0x3 ;  /* 0x0000000406087291 */ /* 0x000fe2000f8e18ff */
[----:B------:R-:W-:-:S08]  /*16c0*/  UMOV UR24, URZ ;  /* 0x000000ff00187c82 */ /* 0x000fd00008000000 */
[----:B------:R1:W4:Y:S01]  /*16d0*/  SYNCS.PHASECHK.TRANS64.TRYWAIT P0, [UR8+0x40], R2 ;  /* 0x00004002ff0075a7 */ /* 0x0003220008001108 */
[----:B------:R-:W-:Y:S02]  /*16e0*/  USHF.L.U32 UR35, UR35, 0x7, URZ ;  /* 0x0000000723237899 */ /* 0x000fe400080006ff */
[----:B------:R-:W-:Y:S01]  /*16f0*/  USHF.L.U32 UR11, UR11, 0x6, URZ ;  /* 0x000000060b0b7899 */ /* 0x000fe200080006ff */
[----:B------:R-:W-:Y:S11]  /*1700*/  BRA.U !UP0, `(.L_x_20) ;  /* 0x0000000108a87547 */ /* 0x000ff6000b800000 */
[----:B------:R-:W-:Y:S01]  /*1710*/  UMOV UR16, URZ ;  /* 0x000000ff00107c82 */ /* 0x000fe20008000000 */
[----:B------:R-:W-:-:S05]  /*1720*/  UMOV UR17, UR6 ;  /* 0x0000000600117c82 */ /* 0x000fca0008000000 */
.L_x_25:
[----:B-1----:R-:W-:Y:S01]  /*1730*/  ULEA UR33, UR17, UR4, 0x3 ;  /* 0x0000000411217291 */ /* 0x002fe2000f8e18ff */
[----:B----4-:R-:W-:Y:S01]  /*1740*/  @!P5 MOV R3, 0x6000 ;  /* 0x000060000003d802 */ /* 0x010fe20000000f00 */
[----:B----4-:R-:W-:Y:S10]  /*1750*/  @P0 BRA `(.L_x_21) ;  /* 0x00000000000c0947 */ /* 0x010ff40003800000 */
[----:B------:R-:W-:-:S04]  /*1760*/  SHF.L.U32 R4, R17, 0x1f, RZ ;  /* 0x0000001f11047819 */ /* 0x000fc800000006ff */
[----:B------:R-:W4:Y:S02]  /*1770*/  SYNCS.PHASECHK.TRANS64.TRYWAIT P0, [UR33+0x40], R4 ;  /* 0x00004004ff0075a7 */ /* 0x000f240008001121 */
[----:B----4-:R-:W-:Y:S05]  /*1780*/  @!P0 BRA `(.L_x_22) ;  /* 0x0000006000048947 */ /* 0x010fea0003800000 */
.L_x_21:
[----:B------:R4:W-:Y:S01]  /*1790*/  @!P5 SYNCS.ARRIVE.TRANS64 RZ, [UR33], R3 ;  /* 0x00000003ffffd9a7 */ /* 0x0009e20008000021 */
[----:B------:R-:W-:Y:S04]  /*17a0*/  BSSY.RECONVERGENT B0, `(.L_x_23) ;  /* 0x0000003000007945 */ /* 0x000fe80003800200 */
[----:B------:R-:W-:Y:S05]  /*17b0*/  @P4 BRA `(.L_x_24) ;  /* 0x0000000000044947 */ /* 0x000fea0003800000 */
[----:B------:R-:W-:Y:S05]  /*17c0*/  BPT.TRAP 0x1 ;  /* 0x000000040000795c */ /* 0x000fea0000300000 */
.L_x_24:
[----:B------:R-:W-:Y:S05]  /*17d0*/  BSYNC.RECONVERGENT B0 ;  /* 0x0000000000007941 */ /* 0x000fea0003800200 */
.L_x_23:
[----:B------:R-:W-:Y:S02]  /*17e0*/  UIADD3 UR6, UPT, UPT, UR17, 0x1, URZ ;  /* 0x0000000111067890 */ /* 0x000fe4000fffe0ff */
[----:B------:R-:W-:Y:S02]  /*17f0*/  ULEA UR32, UR17, UR4, 0xe ;  /* 0x0000000411207291 */ /* 0x000fe4000f8e70ff */
[----:B------:R-:W-:Y:S02]  /*1800*/  UISETP.NE.AND UP0, UPT, UR6, 0x8, UPT ;  /* 0x000000080600788c */ /* 0x000fe4000bf05270 */
[----:B------:R-:W-:Y:S02]  /*1810*/  UIADD3 UR26, UP1, UPT, UR22, 0x80, URZ ;  /* 0x00000080161a7890 */ /* 0x000fe4000ff3e0ff */
[----:B------:R-:W-:Y:S02]  /*1820*/  USEL UR9, URZ, 0x1, UP0 ;  /* 0x00000001ff097887 */ /* 0x000fe40008000000 */
[----:B------:R-:W-:-:S02]  /*1830*/  USEL UR6, UR6, URZ, UP0 ;  /* 0x000000ff06067287 */ /* 0x000fc40008000000 */
[----:B------:R-:W-:Y:S02]  /*1840*/  UIADD3 UR20, UP0, UPT, UR22, 0x180, URZ ;  /* 0x0000018016147890 */ /* 0x000fe4000ff1e0ff */
[----:B------:R-:W-:Y:S01]  /*1850*/  ULEA UR8, UR6, UR4, 0x3 ;  /* 0x0000000406087291 */ /* 0x000fe2000f8e18ff */
[----:B------:R-:W-:Y:S01]  /*1860*/  LOP3.LUT R17, R17, UR9, RZ, 0x3c, !PT ;  /* 0x0000000911117c12 */ /* 0x000fe2000f8e3cff */
[----:B------:R-:W-:Y:S02]  /*1870*/  USHF.L.U32 UR34, UR16, 0x6, URZ ;  /* 0x0000000610227899 */ /* 0x000fe400080006ff */
[----:B------:R-:W-:Y:S01]  /*1880*/  UIADD3.X UR27, UPT, UPT, URZ, UR23, URZ, UP1, !UPT ;  /* 0x00000017ff1b7290 */ /* 0x000fe20008ffe4ff */
[----:B-1----:R-:W-:Y:S01]  /*1890*/  SHF.L.U32 R2, R17, 0x1f, RZ ;  /* 0x0000001f11027819 */ /* 0x002fe200000006ff */
[----:B------:R-:W-:Y:S02]  /*18a0*/  UIADD3 UR32, UPT, UPT, UR32, 0x6400, URZ ;  /* 0x0000640020207890 */ /* 0x000fe4000fffe0ff */
[----:B------:R-:W-:Y:S01]  /*18b0*/  UIADD3.X UR21, UPT, UPT, URZ, UR23, URZ, UP0, !UPT ;  /* 0x00000017ff157290 */ /* 0x000fe200087fe4ff */
[----:B------:R1:W1:Y:S01]  /*18c0*/  SYNCS.PHASECHK.TRANS64.TRYWAIT P0, [UR8+0x40], R2 ;  /* 0x00004002ff0075a7 */ /* 0x0002620008001108 */
[----:B------:R-:W-:Y:S01]  /*18d0*/  ULEA UR8, UR17, UR4, 0xd ;  /* 0x0000000411087291 */ /* 0x000fe2000f8e68ff */
[----:B------:R-:W-:Y:S01]  /*18e0*/  UMOV UR18, 0x0 ;  /* 0x0000000000127882 */ /* 0x000fe20000000000 */
[----:B------:R-:W-:-:S02]  /*18f0*/  UMOV UR19, 0x10000000 ;  /* 0x1000000000137882 */ /* 0x000fc40000000000 */
[----:B------:R-:W-:Y:S01]  /*1900*/  UIADD3 UR8, UPT, UPT, UR8, 0x26400, URZ ;  /* 0x0002640008087890 */ /* 0x000fe2000fffe0ff */
[----:B------:R1:W-:Y:S01]  /*1910*/  UTMALDG.3D [UR32], [UR26], desc[UR18] ;  /* 0x000012201a0075b4 */ /* 0x0003e20008011000 */
[----:B------:R-:W-:Y:S01]  /*1920*/  UMOV UR12, UR36 ;  /* 0x00000024000c7c82 */ /* 0x000fe20008000000 */
[----:B------:R-:W-:Y:S01]  /*1930*/  UMOV UR9, UR33 ;  /* 0x0000002100097c82 */ /* 0x000fe20008000000 */
[----:B------:R-:W-:Y:S01]  /*1940*/  UMOV UR10, UR34 ;  /* 0x00000022000a7c82 */ /* 0x000fe20008000000 */
[----:B------:R-:W-:Y:S01]  /*1950*/  UIADD3 UR16, UPT, UPT, UR16, 0x1, URZ ;  /* 0x0000000110107890 */ /* 0x000fe2000fffe0ff */
[----:B------:R-:W-:Y:S01]  /*1960*/  UMOV UR24, UR5 ;  /* 0x0000000500187c82 */ /* 0x000fe20008000000 */
[----:B------:R-:W-:Y:S02]  /*1970*/  UMOV UR17, UR6 ;  /* 0x0000000600117c82 */ /* 0x000fe40008000000 */
[----:B------:R1:W-:Y:S01]  /*1980*/  UTMALDG.3D [UR8], [UR20], desc[UR18] ;  /* 0x00001208140075b4 */ /* 0x0003e20008011000 */
[----:B------:R-:W-:-:S09]  /*1990*/  UISETP.NE.AND UP0, UPT, UR16, UR5, UPT ;  /* 0x000000051000728c */ /* 0x000fd2000bf05270 */
[----:B------:R-:W-:Y:S05]  /*19a0*/  BRA.U UP0, `(.L_x_25) ;  /* 0xfffffffd00607547 */ /* 0x000fea000b83ffff */
.L_x_20:
[----:B-1--4-:R-:W-:Y:S01]  /*19b0*/  PLOP3.LUT P0, PT, PT, PT, UP3, 0x80, 0x8 ;  /* 0x000000000008781c */ /* 0x012fe20003f0f038 */
[----:B------:R-:W-:Y:S01]  /*19c0*/  ULEA UR8, UR6, UR4, 0x3 ;  /* 0x0000000406087291 */ /* 0x000fe2000f8e18ff */
[----:B------:R-:W-:Y:S01]  /*19d0*/  SHF.L.U32 R2, R17, 0x1f, RZ ;  /* 0x0000001f11027819 */ /* 0x000fe200000006ff */
[----:B------:R-:W-:-:S10]  /*19e0*/  UISETP.GT.AND UP0, UPT, UR15, UR14, UPT ;  /* 0x0000000e0f00728c */ /* 0x000fd4000bf04270 */
[----:B------:R-:W-:Y:S01]  /*19f0*/  @!P0 SYNCS.ARRIVE.TRANS64.A1T0 RZ, [UR4+0xb8], RZ ;  /* 0x0000b8ffffff89a7 */ /* 0x000fe20008100004 */
[----:B------:R1:W4:Y:S01]  /*1a00*/  SYNCS.PHASECHK.TRANS64.TRYWAIT P0, [UR8+0x40], R2 ;  /* 0x00004002ff0075a7 */ /* 0x0003220008001108 */
[----:B------:R-:W-:Y:S05]  /*1a10*/  BRA.U !UP0, `(.L_x_26) ;  /* 0x0000000108ac7547 */ /* 0x000fea000b800000 */
[----:B------:R-:W-:Y:S01]  /*1a20*/  UIADD3 UR21, UPT, UPT, UR7, UR24, URZ ;  /* 0x0000001807157290 */ /* 0x000fe2000fffe0ff */
[----:B------:R-:W-:-:S11]  /*1a30*/  UMOV UR25, UR6 ;  /* 0x0000000600197c82 */ /* 0x000fd60008000000 */
.L_x_31:
[----:B-1----:R-:W-:Y:S01]  /*1a40*/  ULEA UR17, UR25, UR4, 0x3 ;  /* 0x0000000419117291 */ /* 0x002fe2000f8e18ff */
[----:B----4-:R-:W-:Y:S01]  /*1a50*/  @!P5 MOV R3, 0x6000 ;  /* 0x000060000003d802 */ /* 0x010fe20000000f00 */
[----:B----4-:R-:W-:Y:S10]  /*1a60*/  @P0 BRA `(.L_x_27) ;  /* 0x00000000000c0947 */ /* 0x010ff40003800000 */
[----:B------:R-:W-:-:S04]  /*1a70*/  SHF.L.U32 R4, R17, 0x1f, RZ ;  /* 0x0000001f11047819 */ /* 0x000fc800000006ff */
[----:B------:R-:W4:Y:S02]  /*1a80*/  SYNCS.PHASECHK.TRANS64.TRYWAIT P0, [UR17+0x40], R4 ;  /* 0x00004004ff0075a7 */ /* 0x000f240008001111 */
[----:B----4-:R-:W-:Y:S05]  /*1a90*/  @!P0 BRA `(.L_x_28) ;  /* 0x0000005c00588947 */ /* 0x010fea0003800000 */
.L_x_27:
[----:B------:R4:W-:Y:S01]  /*1aa0*/  @!P5 SYNCS.ARRIVE.TRANS64 RZ, [UR17], R3 ;  /* 0x00000003ffffd9a7 */ /* 0x0009e20008000011 */
[----:B------:R-:W-:Y:S04]  /*1ab0*/  BSSY.RECONVERGENT B0, `(.L_x_29) ;  /* 0x0000003000007945 */ /* 0x000fe80003800200 */
[----:B------:R-:W-:Y:S05]  /*1ac0*/  @P4 BRA `(.L_x_30) ;  /* 0x0000000000044947 */ /* 0x000fea0003800000 */
[----:B------:R-:W-:Y:S05]  /*1ad0*/  BPT.TRAP 0x1 ;  /* 0x000000040000795c */ /* 0x000fea0000300000 */
.L_x_30:
[----:B------:R-:W-:Y:S05]  /*1ae0*/  BSYNC.RECONVERGENT B0 ;  /* 0x0000000000007941 */ /* 0x000fea0003800200 */
.L_x_29:
        /* <DEDUP_REMOVED lines=10> */
[----:B------:R-:W-:Y:S01]  /*1b90*/  UIADD3 UR16, UPT, UPT, UR16, 0x6400, URZ ;  /* 0x0000640010107890 */ /* 0x000fe2000fffe0ff */
[----:B-1----:R-:W-:Y:S01]  /*1ba0*/  SHF.L.U32 R2, R17, 0x1f, RZ ;  /* 0x0000001f11027819 */ /* 0x002fe200000006ff */
[----:B------:R-:W-:Y:S02]  /*1bb0*/  UIADD3.X UR31, UPT, UPT, URZ, UR23, URZ, UP1, !UPT ;  /* 0x00000017ff1f7290 */ /* 0x000fe40008ffe4ff */
[----:B------:R-:W-:Y:S01]  /*1bc0*/  UIADD3.X UR29, UPT, UPT, URZ, UR23, URZ, UP0, !UPT ;  /* 0x00000017ff1d7290 */ /* 0x000fe200087fe4ff */
[----:B------:R1:W1:Y:S01]  /*1bd0*/  SYNCS.PHASECHK.TRANS64.TRYWAIT P0, [UR8+0x40], R2 ;  /* 0x00004002ff0075a7 */ /* 0x0002620008001108 */
[----:B------:R-:W-:Y:S01]  /*1be0*/  ULEA UR8, UR25, UR4, 0xd ;  /* 0x0000000419087291 */ /* 0x000fe2000f8e68ff */
[----:B------:R-:W-:Y:S01]  /*1bf0*/  UMOV UR26, 0x0 ;  /* 0x00000000001a7882 */ /* 0x000fe20000000000 */
[----:B------:R-:W-:-:S02]  /*1c00*/  UMOV UR27, 0x10000000 ;  /* 0x10000000001b7882 */ /* 0x000fc40000000000 */
[----:B------:R-:W-:Y:S01]  /*1c10*/  UIADD3 UR8, UPT, UPT, UR8, 0x26400, URZ ;  /* 0x0002640008087890 */ /* 0x000fe2000fffe0ff */
[----:B------:R-:W-:Y:S01]  /*1c20*/  UMOV UR19, UR35 ;  /* 0x0000002300137c82 */ /* 0x000fe20008000000 */
[----:B------:R-:W-:Y:S01]  /*1c30*/  UMOV UR20, UR36 ;  /* 0x0000002400147c82 */ /* 0x000fe20008000000 */
[----:B------:R-:W-:Y:S01]  /*1c40*/  UMOV UR12, UR36 ;  /* 0x00000024000c7c82 */ /* 0x000fe20008000000 */
[----:B------:R-:W-:Y:S01]  /*1c50*/  UMOV UR9, UR17 ;  /* 0x0000001100097c82 */ /* 0x000fe20008000000 */
[----:B------:R-:W-:Y:S01]  /*1c60*/  UMOV UR10, UR18 ;  /* 0x00000012000a7c82 */ /* 0x000fe20008000000 */
[----:B------:R1:W-:Y:S01]  /*1c70*/  UTMALDG.3D [UR16], [UR30], desc[UR26] ;  /* 0x00001a101e0075b4 */ /* 0x0003e20008011000 */
[----:B------:R-:W-:Y:S01]  /*1c80*/  UIADD3 UR24, UPT, UPT, UR24, 0x1, URZ ;  /* 0x0000000118187890 */ /* 0x000fe2000fffe0ff */
[----:B------:R-:W-:-:S03]  /*1c90*/  UMOV UR25, UR6 ;  /* 0x0000000600197c82 */ /* 0x000fc60008000000 */
[----:B------:R-:W-:Y:S01]  /*1ca0*/  UISETP.NE.AND UP0, UPT, UR24, UR21, UPT ;  /* 0x000000151800728c */ /* 0x000fe2000bf05270 */
[----:B------:R1:W-:Y:S08]  /*1cb0*/  UTMALDG.3D [UR8], [UR28], desc[UR26] ;  /* 0x00001a081c0075b4 */ /* 0x0003f00008011000 */
[----:B------:R-:W-:Y:S05]  /*1cc0*/  BRA.U UP0, `(.L_x_31) ;  /* 0xfffffffd005c7547 */ /* 0x000fea000b83ffff */
.L_x_26:
[C---:B-1----:R-:W-:Y:S01]  /*1cd0*/  LEA R2, R16.reuse, UR4, 0x3 ;  /* 0x0000000410027c11 */ /* 0x042fe2000f8e18ff */
[----:B------:R-:W-:Y:S01]  /*1ce0*/  NOP ;  /* 0x0000000000007918 */ /* 0x000fe20000000000 */
[----:B----4-:R-:W-:Y:S02]  /*1cf0*/  SHF.L.U32 R3, R13, 0x1f, RZ ;  /* 0x0000001f0d037819 */ /* 0x010fe400000006ff */
[----:B------:R-:W-:Y:S02]  /*1d00*/  LEA R4, R16, UR4, 0x4 ;  /* 0x0000000410047c11 */ /* 0x000fe4000f8e20ff */
[----:B------:R-:W1:Y:S02]  /*1d10*/  SYNCS.PHASECHK.TRANS64.TRYWAIT P0, [R2+URZ+0xc0], R3 ;  /* 0x0000c003020075a7 */ /* 0x000e6400080011ff */
[----:B-1----:R-:W-:Y:S05]  /*1d20*/  @!P0 BRA `(.L_x_32) ;  /* 0x0000005800cc8947 */ /* 0x002fea0003800000 */
.L_x_123:
[----:B------:R-:W4:Y:S01]  /*1d30*/  LDS.128 R4, [R4+0x150] ;  /* 0x0001500004047984 */ /* 0x000f220000000c00 */
[----:B---3--:R-:W-:Y:S01]  /*1d40*/  ISETP.GE.AND P0, PT, R40, 0x1, PT ;  /* 0x000000012800780c */ /* 0x008fe20003f06270 */
[----:B-1----:R-:W-:Y:S01]  /*1d50*/  VIADD R2, R2, 0xd0 ;  /* 0x000000d002027836 */ /* 0x002fe20000000000 */
[----:B------:R-:W-:Y:S01]  /*1d60*/  @!PT LDS RZ, [RZ] ;  /* 0x00000000fffff984 */ /* 0x000fe20000000800 */
[----:B------:R-:W-:Y:S01]  /*1d70*/  @!PT LDS RZ, [RZ] ;  /* 0x00000000fffff984 */ /* 0x000fe20000000800 */
[----:B------:R-:W-:Y:S01]  /*1d80*/  @!PT LDS RZ, [RZ] ;  /* 0x00000000fffff984 */ /* 0x000fe20000000800 */
[----:B------:R-:W-:Y:S01]  /*1d90*/  @!PT LDS RZ, [RZ] ;  /* 0x00000000fffff984 */ /* 0x000fe20000000800 */
[----:B------:R1:W-:Y:S06]  /*1da0*/  MEMBAR.ALL.CTA ;  /* 0x0000000000007992 */ /* 0x0003ec0000008000 */
[----:B-1----:R-:W1:Y:S01]  /*1db0*/  FENCE.VIEW.ASYNC.S ;  /* 0x00000000000073c6 */ /* 0x002e620000000000 */
[----:B------:R-:W-:-:S04]  /*1dc0*/  PRMT R2, RZ, 0x654, R2 ;  /* 0x00000654ff027816 */ /* 0x000fc80000000002 */
[----:B-1----:R1:W-:Y:S01]  /*1dd0*/  SYNCS.ARRIVE.TRANS64.RED.A1T0 RZ, [R2+URZ], RZ ;  /* 0x000000ff02ff79a7 */ /* 0x0023e200081004ff */
[----:B----4-:R-:W-:-:S13]  /*1de0*/  LOP3.LUT P2, RZ, R6, 0x1, RZ, 0xc0, !PT ;  /* 0x0000000106ff7812 */ /* 0x010fda000784c0ff */
[----:B------:R-:W-:Y:S01]  /*1df0*/  @P2 SHF.R.U32.HI R3, RZ, 0x10, R5 ;  /* 0x00000010ff032819 */ /* 0x000fe20000011605 */
[----:B------:R-:W-:Y:S01]  /*1e00*/  VOTEU.ANY UP0, P2 ;  /* 0x0000000000ff7886 */ /* 0x000fe20001000100 */
[----:B------:R-:W-:Y:S02]  /*1e10*/  @P2 MOV R10, R4 ;  /* 0x00000004000a2202 */ /* 0x000fe40000000f00 */
[----:B------:R-:W-:Y:S02]  /*1e20*/  @P2 R2UR.BROADCAST UR8, R3 ;  /* 0x00000000030822ca */ /* 0x000fe400008e0000 */
[----:B------:R-:W-:-:S11]  /*1e30*/  @P2 LOP3.LUT R9, R5, 0xffff, RZ, 0xc0, !PT ;  /* 0x0000ffff05092812 */ /* 0x000fd600078ec0ff */
[----:B------:R-:W-:Y:S01]  /*1e40*/  @UP0 UMOV UR36, UR8 ;  /* 0x0000000800240c82 */ /* 0x000fe20008000000 */
[----:B-1----:R-:W-:Y:S05]  /*1e50*/  @!P0 BRA `(.L_x_33) ;  /* 0x0000000000b88947 */ /* 0x002fea0003800000 */
[----:B------:R-:W2:Y:S01]  /*1e60*/  LDC.64 R4, c[0x0][0xb18] ;  /* 0x0002c600ff047b82 */ /* 0x000ea20000000a00 */
[----:B------:R-:W-:-:S07]  /*1e70*/  ISETP.NE.AND P3, PT, R40, 0x1, PT ;  /* 0x000000012800780c */ /* 0x000fce0003f65270 */
[----:B------:R-:W1:Y:S08]  /*1e80*/  LDC.64 R6, c[0x0][0xb10] ;  /* 0x0002c400ff067b82 */ /* 0x000e700000000a00 */
[----:B------:R-:W3:Y:S08]  /*1e90*/  LDC R14, c[0x0][0xb20] ;  /* 0x0002c800ff0e7b82 */ /* 0x000ef00000000800 */
[----:B------:R-:W4:Y:S01]  /*1ea0*/  LDC R15, c[0x0][0xb0c] ;  /* 0x0002c300ff0f7b82 */ /* 0x000f220000000800 */
[----:B--2---:R-:W-:Y:S01]  /*1eb0*/  IMAD.HI.U32 R19, R0, R5, RZ ;  /* 0x0000000500137227 */ /* 0x004fe200078e00ff */
[----:B------:R-:W-:-:S03]  /*1ec0*/  ISETP.NE.AND P0, PT, R4, 0x1, PT ;  /* 0x000000010400780c */ /* 0x000fc60003f05270 */
[----:B------:R-:W-:-:S03]  /*1ed0*/  IMAD.HI.U32 R5, R9, R5, RZ ;  /* 0x0000000509057227 */ /* 0x000fc600078e00ff */
[----:B------:R-:W2:Y:S01]  /*1ee0*/  LDC.64 R2, c[0x0][0xb28] ;  /* 0x0002ca00ff027b82 */ /* 0x000ea20000000a00 */
[----:B-1----:R-:W-:-:S04]  /*1ef0*/  IMAD.HI.U32 R20, R8, R6, RZ ;  /* 0x0000000608147227 */ /* 0x002fc800078e00ff */
[----:B------:R-:W-:Y:S01]  /*1f00*/  IMAD.HI.U32 R21, R10, R6, RZ ;  /* 0x000000060a157227 */ /* 0x000fe200078e00ff */
[----:B------:R-:W-:Y:S02]  /*1f10*/  SHF.R.U32.HI R20, RZ, R7, R20 ;  /* 0x00000007ff147219 */ /* 0x000fe40000011614 */
[-C--:B---3--:R-:W-:Y:S02]  /*1f20*/  SHF.R.U32.HI R19, RZ, R14.reuse, R19 ;  /* 0x0000000eff137219 */ /* 0x088fe40000011613 */
[----:B------:R-:W-:Y:S02]  /*1f30*/  SHF.R.U32.HI R5, RZ, R14, R5 ;  /* 0x0000000eff057219 */ /* 0x000fe40000011605 */
[----:B------:R-:W-:Y:S02]  /*1f40*/  SEL R19, R0, R19, !P0 ;  /* 0x0000001300137207 */ /* 0x000fe40004000000 */
[----:B------:R-:W-:Y:S02]  /*1f50*/  SHF.R.U32.HI R21, RZ, R7, R21 ;  /* 0x00000007ff157219 */ /* 0x000fe40000011615 */
[----:B----4-:R-:W-:-:S02]  /*1f60*/  ISETP.NE.AND P1, PT, R15, 0x1, PT ;  /* 0x000000010f00780c */ /* 0x010fc40003f25270 */
[----:B------:R-:W-:Y:S02]  /*1f70*/  SEL R5, R9, R5, !P0 ;  /* 0x0000000509057207 */ /* 0x000fe40004000000 */
[----:B------:R-:W-:Y:S02]  /*1f80*/  SEL R20, R8, R20, !P1 ;  /* 0x0000001408147207 */ /* 0x000fe40004800000 */
[----:B------:R-:W-:Y:S01]  /*1f90*/  SEL R21, R10, R21, !P1 ;  /* 0x000000150a157207 */ /* 0x000fe20004800000 */
[----:B--2---:R-:W-:-:S04]  /*1fa0*/  IMAD.HI.U32 R18, R19, R2, RZ ;  /* 0x0000000213127227 */ /* 0x004fc800078e00ff */
        /* <DEDUP_REMOVED lines=10> */
[----:B------:R-:W-:-:S04]  /*2050*/  @!P0 IMAD.HI.U32 R7, R21, R2, RZ ;  /* 0x0000000215078227 */ /* 0x000fc800078e00ff */
[----:B------:R-:W-:Y:S01]  /*2060*/  IMAD.MOV R2, RZ, RZ, -R6 ;  /* 0x000000ffff027224 */ /* 0x000fe200078e0a06 */
[----:B------:R-:W-:Y:S02]  /*2070*/  @!P0 SHF.R.U32.HI R3, RZ, R3, R7 ;  /* 0x00000003ff038219 */ /* 0x000fe40000011607 */
[----:B------:R-:W-:Y:S01]  /*2080*/  IADD3 R7, PT, PT, -R5, RZ, RZ ;  /* 0x000000ff05077210 */ /* 0x000fe20007ffe1ff */
[----:B------:R-:W-:Y:S01]  /*2090*/  IMAD R2, R40, R2, R5 ;  /* 0x0000000228027224 */ /* 0x000fe200078e0205 */
        /* <DEDUP_REMOVED lines=10> */
.L_x_33:
[----:B------:R-:W1:Y:S02]  /*2140*/  LDCU UR8, c[0x0][0xb30] ;  /* 0x00016600ff0877ac */ /* 0x000e640008000800 */
[----:B-1----:R-:W-:-:S09]  /*2150*/  UISETP.NE.AND UP0, UPT, UR8, 0x1, UPT ;  /* 0x000000010800788c */ /* 0x002fd2000bf05270 */
[----:B------:R-:W-:Y:S05]  /*2160*/  BRA.U UP0, `(.L_x_34) ;  /* 0x0000000100407547 */ /* 0x000fea000b800000 */
[----:B------:R-:W1:Y:S08]  /*2170*/  LDC.64 R4, c[0x0][0xb10] ;  /* 0x0002c400ff047b82 */ /* 0x000e700000000a00 */
[----:B------:R-:W3:Y:S08]  /*2180*/  LDC.64 R2, c[0x0][0xb18] ;  /* 0x0002c600ff027b82 */ /* 0x000ef00000000a00 */
[----:B------:R-:W4:Y:S08]  /*2190*/  LDC R6, c[0x0][0xb20] ;  /* 0x0002c800ff067b82 */ /* 0x000f300000000800 */
[----:B------:R-:W2:Y:S01]  /*21a0*/  LDC R7, c[0x0][0xb0c] ;  /* 0x0002c300ff077b82 */ /* 0x000ea20000000800 */
[----:B-1----:R-:W-:-:S05]  /*21b0*/  IMAD.HI.U32 R4, R10, R4, RZ ;  /* 0x000000040a047227 */ /* 0x002fca00078e00ff */
[----:B------:R-:W-:Y:S01]  /*21c0*/  SHF.R.U32.HI R4, RZ, R5, R4 ;  /* 0x00000005ff047219 */ /* 0x000fe20000011604 */
[----:B---3--:R-:W-:Y:S01]  /*21d0*/  IMAD.HI.U32 R3, R9, R3, RZ ;  /* 0x0000000309037227 */ /* 0x008fe200078e00ff */
[----:B------:R-:W-:-:S04]  /*21e0*/  ISETP.NE.AND P0, PT, R2, 0x1, PT ;  /* 0x000000010200780c */ /* 0x000fc80003f05270 */
[----:B----4-:R-:W-:-:S04]  /*21f0*/  SHF.R.U32.HI R3, RZ, R6, R3 ;  /* 0x00000006ff037219 */ /* 0x010fc80000011603 */
[----:B------:R-:W-:Y:S02]  /*2200*/  SEL R3, R9, R3, !P0 ;  /* 0x0000000309037207 */ /* 0x000fe40004000000 */
[----:B--2---:R-:W-:-:S04]  /*2210*/  ISETP.NE.AND P1, PT, R7, 0x1, PT ;  /* 0x000000010700780c */ /* 0x004fc80003f25270 */
[----:B------:R-:W-:-:S05]  /*2220*/  SEL R4, R10, R4, !P1 ;  /* 0x000000040a047207 */ /* 0x000fca0004800000 */
[----:B------:R-:W-:Y:S02]  /*2230*/  IMAD.IADD R5, R3, 0x1, -R4 ;  /* 0x0000000103057824 */ /* 0x000fe400078e0a04 */
[----:B------:R-:W-:Y:S02]  /*2240*/  IMAD.IADD R3, R4, 0x1, -R3 ;  /* 0x0000000104037824 */ /* 0x000fe400078e0a03 */
[----:B------:R-:W-:Y:S02]  /*2250*/  IMAD R10, R5, R7, R10 ;  /* 0x00000007050a7224 */ /* 0x000fe400078e020a */
[----:B------:R-:W-:-:S07]  /*2260*/  IMAD R9, R3, R2, R9 ;  /* 0x0000000203097224 */ /* 0x000fce00078e0209 */
.L_x_34:
[----:B------:R-:W-:Y:S01]  /*2270*/  VIADD R16, R16, 0x1 ;  /* 0x0000000110107836 */ /* 0x000fe20000000000 */
[----:B------:R-:W-:Y:S01]  /*2280*/  UPLOP3.LUT UP3, UPT, UPT, UPT, UPT, 0x80, 0x8 ;  /* 0x000000000008789c */ /* 0x000fe20003f6f070 */
[----:B------:R-:W-:Y:S02]  /*2290*/  IMAD.IADD R15, R10, 0x1, R91 ;  /* 0x000000010a0f7824 */ /* 0x000fe400078e025b */
[----:B------:R-:W-:Y:S01]  /*22a0*/  IMAD.IADD R14, R9, 0x1, R90 ;  /* 0x00000001090e7824 */ /* 0x000fe200078e025a */
[----:B------:R-:W-:-:S04]  /*22b0*/  ISETP.NE.AND P0, PT, R16, 0x2, PT ;  /* 0x000000021000780c */ /* 0x000fc80003f05270 */
[----:B------:R-:W-:Y:S02]  /*22c0*/  SEL R2, RZ, 0x1, P0 ;  /* 0x00000001ff027807 */ /* 0x000fe40000000000 */
[----:B------:R-:W-:Y:S02]  /*22d0*/  SEL R16, R16, RZ, P0 ;  /* 0x000000ff10107207 */ /* 0x000fe40000000000 */
[----:B------:R-:W-:Y:S01]  /*22e0*/  LOP3.LUT R13, R13, R2, RZ, 0x3c, !PT ;  /* 0x000000020d0d7212 */ /* 0x000fe200078e3cff */
[----:B------:R-:W-:Y:S06]  /*22f0*/  @P2 BRA `(.L_x_35) ;  /* 0xfffffff000942947 */ /* 0x000fec000383ffff */
[----:B------:R-:W-:Y:S01]  /*2300*/  UIADD3 UR4, UPT, UPT, UR4, 0x40, URZ ;  /* 0x0000004004047890 */ /* 0x000fe2000fffe0ff */
[----:B------:R-:W-:-:S03]  /*2310*/  SHF.L.U32 R2, R17, 0x1f, RZ ;  /* 0x0000001f11027819 */ /* 0x000fc600000006ff */
[----:B------:R-:W-:-:S09]  /*2320*/  ULEA UR5, UR6, UR4, 0x3 ;  /* 0x0000000406057291 */ /* 0x000fd2000f8e18ff */
[----:B------:R-:W1:Y:S02]  /*2330*/  SYNCS.PHASECHK.TRANS64.TRYWAIT P0, [UR5], R2 ;  /* 0x00000002ff0075a7 */ /* 0x000e640008001105 */
[----:B-1----:R-:W-:Y:S05]  /*2340*/  @!P0 BRA `(.L_x_36) ;  /* 0x0000005400588947 */ /* 0x002fea0003800000 */
.L_x_125:
[----:B------:R-:W-:-:S04]  /*2350*/  UIADD3 UR6, UPT, UPT, UR6, 0x1, URZ ;  /* 0x0000000106067890 */ /* 0x000fc8000fffe0ff */
[----:B------:R-:W-:-:S04]  /*2360*/  UISETP.NE.AND UP0, UPT, UR6, 0x8, UPT ;  /* 0x000000080600788c */ /* 0x000fc8000bf05270 */
[----:B------:R-:W-:Y:S02]  /*2370*/  USEL UR7, URZ, 0x1, UP0 ;  /* 0x00000001ff077887 */ /* 0x000fe40008000000 */
[----:B------:R-:W-:-:S04]  /*2380*/  USEL UR6, UR6, URZ, UP0 ;  /* 0x000000ff06067287 */ /* 0x000fc80008000000 */
[----:B------:R-:W-:Y:S01]  /*2390*/  ULEA UR5, UR6, UR4, 0x3 ;  /* 0x0000000406057291 */ /* 0x000fe2000f8e18ff */
[----:B-1----:R-:W-:-:S04]  /*23a0*/  LOP3.LUT R2, R17, UR7, RZ, 0x3c, !PT ;  /* 0x0000000711027c12 */ /* 0x002fc8000f8e3cff */
[----:B------:R-:W-:-:S04]  /*23b0*/  SHF.L.U32 R3, R2, 0x1f, RZ ;  /* 0x0000001f02037819 */ /* 0x000fc800000006ff */
[----:B------:R-:W1:Y:S02]  /*23c0*/  SYNCS.PHASECHK.TRANS64.TRYWAIT P0, [UR5], R3 ;  /* 0x00000003ff0075a7 */ /* 0x000e640008001105 */
[----:B-1----:R-:W-:Y:S05]  /*23d0*/  @!P0 BRA `(.L_x_37) ;  /* 0x00000054004c8947 */ /* 0x002fea0003800000 */
.L_x_127:
[----:B------:R-:W-:-:S04]  /*23e0*/  UIADD3 UR6, UPT, UPT, UR6, 0x1, URZ ;  /* 0x0000000106067890 */ /* 0x000fc8000fffe0ff */
[----:B------:R-:W-:-:S04]  /*23f0*/  UISETP.NE.AND UP0, UPT, UR6, 0x8, UPT ;  /* 0x000000080600788c */ /* 0x000fc8000bf05270 */
[----:B------:R-:W-:Y:S02]  /*2400*/  USEL UR7, URZ, 0x1, UP0 ;  /* 0x00000001ff077887 */ /* 0x000fe40008000000 */
[----:B------:R-:W-:-:S04]  /*2410*/  USEL UR6, UR6, URZ, UP0 ;  /* 0x000000ff06067287 */ /* 0x000fc80008000000 */
[----:B------:R-:W-:Y:S01]  /*2420*/  ULEA UR5, UR6, UR4, 0x3 ;  /* 0x0000000406057291 */ /* 0x000fe2000f8e18ff */
[----:B------:R-:W-:-:S04]  /*2430*/  LOP3.LUT R2, R2, UR7, RZ, 0x3c, !PT ;  /* 0x0000000702027c12 */ /* 0x000fc8000f8e3cff */
[----:B-1----:R-:W-:-:S04]  /*2440*/  SHF.L.U32 R3, R2, 0x1f, RZ ;  /* 0x0000001f02037819 */ /* 0x002fc800000006ff */
[----:B------:R-:W1:Y:S02]  /*2450*/  SYNCS.PHASECHK.TRANS64.TRYWAIT P0, [UR5], R3 ;  /* 0x00000003ff0075a7 */ /* 0x000e640008001105 */
[----:B-1----:R-:W-:Y:S05]  /*2460*/  @!P0 BRA `(.L_x_38) ;  /* 0x0000005400408947 */ /* 0x002fea0003800000 */
.L_x_129:
        /* <DEDUP_REMOVED lines=9> */
.L_x_131:
        /* <DEDUP_REMOVED lines=9> */
.L_x_133:
        /* <DEDUP_REMOVED lines=9> */
.L_x_135:
        /* <DEDUP_REMOVED lines=9> */
.L_x_137:
[----:B------:R-:W-:-:S04]  /*26b0*/  UIADD3 UR6, UPT, UPT, UR6, 0x1, URZ ;  /* 0x0000000106067890 */ /* 0x000fc8000fffe0ff */
[----:B------:R-:W-:-:S04]  /*26c0*/  UISETP.NE.AND UP0, UPT, UR6, 0x8, UPT ;  /* 0x000000080600788c */ /* 0x000fc8000bf05270 */
[----:B------:R-:W-:Y:S02]  /*26d0*/  USEL UR5, URZ, 0x1, UP0 ;  /* 0x00000001ff057887 */ /* 0x000fe40008000000 */
[----:B------:R-:W-:-:S04]  /*26e0*/  USEL UR6, UR6, URZ, UP0 ;  /* 0x000000ff06067287 */ /* 0x000fc80008000000 */
[----:B------:R-:W-:Y:S01]  /*26f0*/  ULEA UR6, UR6, UR4, 0x3 ;  /* 0x0000000406067291 */ /* 0x000fe2000f8e18ff */
[----:B------:R-:W-:-:S04]  /*2700*/  LOP3.LUT R2, R2, UR5, RZ, 0x3c, !PT ;  /* 0x0000000502027c12 */ /* 0x000fc8000f8e3cff */
[----:B------:R-:W-:Y:S01]  /*2710*/  SHF.L.U32 R2, R2, 0x1f, RZ ;  /* 0x0000001f02027819 */ /* 0x000fe200000006ff */
[----:B-12---:R-:W-:-:S07]  /*2720*/  IMAD.U32 R0, RZ, RZ, UR6 ;  /* 0x00000006ff007e24 */ /* 0x006fce000f8e00ff */
.L_x_43:
[----:B-1----:R1:W2:Y:S02]  /*2730*/  SYNCS.PHASECHK.TRANS64.TRYWAIT P0, [R0+URZ], R2 ;  /* 0x00000002000075a7 */ /* 0x0022a400080011ff */
[----:B--2---:R-:W-:Y:S05]  /*2740*/  @!P0 NANOSLEEP.SYNCS 0x989680 ;  /* 0x009896800000895d */ /* 0x004fea0003900000 */
[----:B------:R-:W2:Y:S02]  /*2750*/  @!P0 SYNCS.PHASECHK.TRANS64 P0, [R0+URZ], R2 ;  /* 0x00000002000085a7 */ /* 0x000ea400080010ff */
[----:B--2---:R-:W-:Y:S05]  /*2760*/  @P0 EXIT ;  /* 0x000000000000094d */ /* 0x004fea0003800000 */
[----:B------:R-:W-:Y:S05]  /*2770*/  BRA `(.L_x_43) ;  /* 0xfffffffc00ec7947 */ /* 0x000fea000383ffff */
.L_x_17:
[----:B------:R-:W-:-:S04]  /*2780*/  UISETP.NE.AND UP1, UPT, UR37, URZ, UPT ;  /* 0x000000ff2500728c */ /* 0x000fc8000bf25270 */
[----:B------:R-:W-:-:S09]  /*2790*/  UISETP.NE.OR UP1, UPT, UR8, 0x1, UP1 ;  /* 0x000000010800788c */ /* 0x000fd20008f25670 */
[----:B------:R-:W-:Y:S05]  /*27a0*/  BRA.U UP1, `(.L_x_44) ;  /* 0x0000000501487547 */ /* 0x000fea000b800000 */
[----:B------:R-:W-:Y:S01]  /*27b0*/  ISETP.NE.AND P2, PT, R2, RZ, PT ;  /* 0x000000ff0200720c */ /* 0x000fe20003f45270 */
[----:B------:R-:W-:Y:S01]  /*27c0*/  IMAD.MOV.U32 R12, RZ, RZ, 0x1 ;  /* 0x00000001ff0c7424 */ /* 0x000fe200078e00ff */
[----:B------:R-:W-:Y:S02]  /*27d0*/  CS2R R10, SRZ ;  /* 0x00000000000a7805 */ /* 0x000fe4000001ff00 */
[----:B------:R-:W-:Y:S01]  /*27e0*/  CS2R R8, SRZ ;  /* 0x0000000000087805 */ /* 0x000fe2000001ff00 */
[----:B------:R-:W-:Y:S01]  /*27f0*/  UMOV UR4, 0x400 ;  /* 0x0000040000047882 */ /* 0x000fe20000000000 */
[----:B------:R-:W-:Y:S01]  /*2800*/  UMOV UR6, URZ ;  /* 0x000000ff00067c82 */ /* 0x000fe20008000000 */
[----:B------:R-:W-:-:S12]  /*2810*/  ULEA UR37, UR37, UR4, 0x18 ;  /* 0x0000000425257291 */ /* 0x000fd8000f8ec0ff */
.L_x_48:
[----:B------:R-:W-:Y:S02]  /*2820*/  LEA R0, R8, UR37, 0x3 ;  /* 0x0000002508007c11 */ /* 0x000fe4000f8e18ff */
[----:B------:R-:W-:-:S03]  /*2830*/  SHF.L.U32 R4, R9, 0x1f, RZ ;  /* 0x0000001f09047819 */ /* 0x000fc600000006ff */
[----:B------:R-:W-:Y:S01]  /*2840*/  VIADD R5, R0, 0x130 ;  /* 0x0000013000057836 */ /* 0x000fe20000000000 */
[----:B------:R-:W1:Y:S02]  /*2850*/  SYNCS.PHASECHK.TRANS64.TRYWAIT P0, [R0+URZ+0x120], R4 ;  /* 0x00012004000075a7 */ /* 0x000e6400080011ff */
[----:B-1----:R-:W-:Y:S05]  /*2860*/  @!P0 BRA `(.L_x_45) ;  /* 0x0000005000b88947 */ /* 0x002fea0003800000 */
.L_x_138:
[----:B------:R-:W-:Y:S01]  /*2870*/  ULEA UR5, UR6, UR37, 0x3 ;  /* 0x0000002506057291 */ /* 0x000fe2000f8e18ff */
[----:B-1----:R-:W-:Y:S01]  /*2880*/  PRMT R0, RZ, 0x654, R5 ;  /* 0x00000654ff007816 */ /* 0x002fe20000000005 */
[----:B------:R-:W-:Y:S01]  /*2890*/  @!P2 IMAD.MOV.U32 R4, RZ, RZ, 0x10 ;  /* 0x00000010ff04a424 */ /* 0x000fe200078e00ff */
[----:B------:R-:W-:Y:S01]  /*28a0*/  SHF.L.U32 R5, R12, 0x1f, RZ ;  /* 0x0000001f0c057819 */ /* 0x000fe200000006ff */
[----:B------:R-:W-:Y:S01]  /*28b0*/  UIADD3 UR4, UPT, UPT, UR5, 0xc0, URZ ;  /* 0x000000c005047890 */ /* 0x000fe2000fffe0ff */
[----:B------:R1:W-:Y:S05]  /*28c0*/  SYNCS.ARRIVE.TRANS64.RED.A1T0 RZ, [R0+URZ], RZ ;  /* 0x000000ff00ff79a7 */ /* 0x0003ea00081004ff */
[----:B------:R-:W-:Y:S01]  /*28d0*/  IMAD.U32 R6, RZ, RZ, UR4 ;  /* 0x00000004ff067e24 */ /* 0x000fe2000f8e00ff */
[----:B------:R-:W2:Y:S04]  /*28e0*/  SYNCS.PHASECHK.TRANS64.TRYWAIT P0, [UR5+0xd0], R5 ;  /* 0x0000d005ff0075a7 */ /* 0x000ea80008001105 */
[----:B------:R-:W-:Y:S01]  /*28f0*/  PRMT R6, R2, 0x654, R6 ;  /* 0x0000065402067816 */ /* 0x000fe20000000006 */
[----:B-12---:R-:W-:Y:S06]  /*2900*/  @!P0 BRA `(.L_x_46) ;  /* 0x0000005000a48947 */ /* 0x006fec0003800000 */
.L_x_140:
[----:B------:R-:W-:Y:S01]  /*2910*/  ULEA UR4, UR6, UR37, 0x4 ;  /* 0x0000002506047291 */ /* 0x000fe2000f8e20ff */
[----:B------:R-:W-:Y:S01]  /*2920*/  SEL R3, R6, R3, !P2 ;  /* 0x0000000306037207 */ /* 0x000fe20005000000 */
[----:B------:R-:W-:Y:S01]  /*2930*/  UIADD3 UR5, UPT, UPT, UR5, 0xc0, URZ ;  /* 0x000000c005057890 */ /* 0x000fe2000fffe0ff */
[----:B-1----:R-:W-:Y:S01]  /*2940*/  LEA R0, R11, UR37, 0x3 ;  /* 0x000000250b007c11 */ /* 0x002fe2000f8e18ff */
[----:B------:R-:W-:Y:S01]  /*2950*/  UIADD3 UR4, UPT, UPT, UR4, 0x150, URZ ;  /* 0x0000015004047890 */ /* 0x000fe2000fffe0ff */
[----:B------:R1:W-:Y:S01]  /*2960*/  @!P2 SYNCS.ARRIVE.TRANS64.RED RZ, [R3+URZ], R4 ;  /* 0x0000000403ffa9a7 */ /* 0x0003e200080004ff */
[----:B------:R-:W-:Y:S01]  /*2970*/  UIADD3 UR6, UPT, UPT, UR6, 0x1, URZ ;  /* 0x0000000106067890 */ /* 0x000fe2000fffe0ff */
[----:B------:R-:W-:-:S03]  /*2980*/  VIADD R8, R8, 0x1 ;  /* 0x0000000108087836 */ /* 0x000fc60000000000 */
[----:B------:R-:W-:Y:S02]  /*2990*/  UISETP.NE.AND UP0, UPT, UR6, 0x2, UPT ;  /* 0x000000020600788c */ /* 0x000fe4000bf05270 */
[----:B------:R-:W-:Y:S01]  /*29a0*/  ISETP.NE.AND P0, PT, R8, 0x2, PT ;  /* 0x000000020800780c */ /* 0x000fe20003f05270 */
[----:B------:R-:W-:Y:S06]  /*29b0*/  UGETNEXTWORKID.BROADCAST [UR4], [UR5] ;  /* 0x00000000040073ca */ /* 0x000fec0008000100 */
[----:B------:R-:W-:Y:S02]  /*29c0*/  USEL UR4, URZ, 0x1, UP0 ;  /* 0x00000001ff047887 */ /* 0x000fe40008000000 */
[----:B------:R-:W-:-:S04]  /*29d0*/  USEL UR6, UR6, URZ, UP0 ;  /* 0x000000ff06067287 */ /* 0x000fc80008000000 */
[----:B------:R-:W-:Y:S02]  /*29e0*/  LOP3.LUT R12, R12, UR4, RZ, 0x3c, !PT ;  /* 0x000000040c0c7c12 */ /* 0x000fe4000f8e3cff */
[----:B-1----:R-:W-:-:S04]  /*29f0*/  SHF.L.U32 R4, R10, 0x1f, RZ ;  /* 0x0000001f0a047819 */ /* 0x002fc800000006ff */
[----:B------:R-:W1:Y:S02]  /*2a00*/  SYNCS.PHASECHK.TRANS64.TRYWAIT P1, [R0+URZ+0xc0], R4 ;  /* 0x0000c004000075a7 */ /* 0x000e6400080211ff */
[----:B-1----:R-:W-:Y:S05]  /*2a10*/  @!P1 BRA `(.L_x_47) ;  /* 0x0000005000789947 */ /* 0x002fea0003800000 */
.L_x_141:
[C---:B-1----:R-:W-:Y:S01]  /*2a20*/  LEA R4, R11.reuse, UR37, 0x4 ;  /* 0x000000250b047c11 */ /* 0x042fe2000f8e20ff */
[----:B------:R-:W-:Y:S01]  /*2a30*/  VIADD R0, R0, 0xd0 ;  /* 0x000000d000007836 */ /* 0x000fe20000000000 */
[----:B------:R-:W-:Y:S01]  /*2a40*/  SEL R8, R8, RZ, P0 ;  /* 0x000000ff08087207 */ /* 0x000fe20000000000 */
[----:B------:R-:W-:-:S03]  /*2a50*/  VIADD R11, R11, 0x1 ;  /* 0x000000010b0b7836 */ /* 0x000fc60000000000 */
[----:B------:R-:W1:Y:S01]  /*2a60*/  LDS.128 R4, [R4+0x150] ;  /* 0x0001500004047984 */ /* 0x000e620000000c00 */
[----:B------:R-:W-:Y:S02]  /*2a70*/  PRMT R0, RZ, 0x654, R0 ;  /* 0x00000654ff007816 */ /* 0x000fe40000000000 */
[C---:B------:R-:W-:Y:S01]  /*2a80*/  ISETP.NE.AND P1, PT, R11.reuse, 0x2, PT ;  /* 0x000000020b00780c */ /* 0x040fe20003f25270 */
[----:B------:R-:W-:Y:S01]  /*2a90*/  @!PT LDS RZ, [RZ] ;  /* 0x00000000fffff984 */ /* 0x000fe20000000800 */
[----:B------:R-:W-:Y:S01]  /*2aa0*/  @!PT LDS RZ, [RZ] ;  /* 0x00000000fffff984 */ /* 0x000fe20000000800 */
[----:B------:R-:W-:Y:S01]  /*2ab0*/  @!PT LDS RZ, [RZ] ;  /* 0x00000000fffff984 */ /* 0x000fe20000000800 */
[----:B------:R-:W-:Y:S01]  /*2ac0*/  @!PT LDS RZ, [RZ] ;  /* 0x00000000fffff984 */ /* 0x000fe20000000800 */
[----:B------:R2:W-:Y:S06]  /*2ad0*/  MEMBAR.ALL.CTA ;  /* 0x0000000000007992 */ /* 0x0005ec0000008000 */
[----:B--2---:R-:W2:Y:S01]  /*2ae0*/  FENCE.VIEW.ASYNC.S ;  /* 0x00000000000073c6 */ /* 0x004ea20000000000 */
[----:B------:R-:W-:Y:S01]  /*2af0*/  SEL R11, R11, RZ, P1 ;  /* 0x000000ff0b0b7207 */ /* 0x000fe20000800000 */
[----:B--2---:R2:W-:Y:S01]  /*2b00*/  SYNCS.ARRIVE.TRANS64.RED.A1T0 RZ, [R0+URZ], RZ ;  /* 0x000000ff00ff79a7 */ /* 0x0045e200081004ff */
[----:B-1----:R-:W-:-:S02]  /*2b10*/  LOP3.LUT P3, RZ, R6, 0x1, RZ, 0xc0, !PT ;  /* 0x0000000106ff7812 */ /* 0x002fc4000786c0ff */
[----:B------:R-:W-:-:S04]  /*2b20*/  SEL R4, RZ, 0x1, P1 ;  /* 0x00000001ff047807 */ /* 0x000fc80000800000 */
[----:B------:R-:W-:Y:S02]  /*2b30*/  LOP3.LUT R10, R10, R4, RZ, 0x3c, !PT ;  /* 0x000000040a0a7212 */ /* 0x000fe400078e3cff */
[----:B--2---:R-:W-:-:S04]  /*2b40*/  SEL R0, RZ, 0x1, P0 ;  /* 0x00000001ff007807 */ /* 0x004fc80000000000 */
[----:B------:R-:W-:Y:S01]  /*2b50*/  LOP3.LUT R9, R9, R0, RZ, 0x3c, !PT ;  /* 0x0000000009097212 */ /* 0x000fe200078e3cff */
[----:B------:R-:W-:Y:S06]  /*2b60*/  @P3 BRA `(.L_x_48) ;  /* 0xfffffffc002c3947 */ /* 0x000fec000383ffff */
[----:B------:R-:W-:Y:S01]  /*2b70*/  ULEA UR5, UR6, UR37, 0x3 ;  /* 0x0000002506057291 */ /* 0x000fe2000f8e18ff */
[----:B------:R-:W-:-:S08]  /*2b80*/  SHF.L.U32 R2, R12, 0x1f, RZ ;  /* 0x0000001f0c027819 */ /* 0x000fd000000006ff */
[----:B------:R-:W1:Y:S02]  /*2b90*/  SYNCS.PHASECHK.TRANS64 P0, [UR5+0xd0], R2 ;  /* 0x0000d002ff0075a7 */ /* 0x000e640008001005 */
[----:B-1----:R-:W-:Y:S05]  /*2ba0*/  @P0 BRA `(.L_x_49) ;  /* 0x0000000000080947 */ /* 0x002fea0003800000 */
[----:B------:R-:W1:Y:S02]  /*2bb0*/  SYNCS.PHASECHK.TRANS64.TRYWAIT P0, [UR5+0xd0], R2 ;  /* 0x0000d002ff0075a7 */ /* 0x000e640008001105 */
[----:B-1----:R-:W-:Y:S05]  /*2bc0*/  @!P0 BRA `(.L_x_50) ;  /* 0x0000005000208947 */ /* 0x002fea0003800000 */
.L_x_49:
[----:B------:R-:W-:-:S04]  /*2bd0*/  UIADD3 UR4, UPT, UPT, UR6, 0x1, URZ ;  /* 0x0000000106047890 */ /* 0x000fc8000fffe0ff */
[----:B------:R-:W-:-:S04]  /*2be0*/  UISETP.NE.AND UP0, UPT, UR4, 0x2, UPT ;  /* 0x000000020400788c */ /* 0x000fc8000bf05270 */
[----:B------:R-:W-:Y:S02]  /*2bf0*/  USEL UR7, URZ, 0x1, UP0 ;  /* 0x00000001ff077887 */ /* 0x000fe40008000000 */
[----:B------:R-:W-:-:S04]  /*2c00*/  USEL UR4, UR4, URZ, UP0 ;  /* 0x000000ff04047287 */ /* 0x000fc80008000000 */
[----:B------:R-:W-:Y:S01]  /*2c10*/  ULEA UR4, UR4, UR37, 0x3 ;  /* 0x0000002504047291 */ /* 0x000fe2000f8e18ff */
[----:B-1----:R-:W-:-:S04]  /*2c20*/  LOP3.LUT R2, R12, UR7, RZ, 0x3c, !PT ;  /* 0x000000070c027c12 */ /* 0x002fc8000f8e3cff */
[----:B------:R-:W-:-:S04]  /*2c30*/  SHF.L.U32 R0, R2, 0x1f, RZ ;  /* 0x0000001f02007819 */ /* 0x000fc800000006ff */
[----:B------:R-:W1:Y:S02]  /*2c40*/  SYNCS.PHASECHK.TRANS64 P0, [UR4+0xd0], R0 ;  /* 0x0000d000ff0075a7 */ /* 0x000e640008001004 */
[----:B-1----:R-:W-:Y:S05]  /*2c50*/  @P0 EXIT ;  /* 0x000000000000094d */ /* 0x002fea0003800000 */
[----:B------:R-:W-:Y:S02]  /*2c60*/  SHF.L.U32 R2, R2, 0x1f, RZ ;  /* 0x0000001f02027819 */ /* 0x000fe400000006ff */
[----:B------:R-:W-:-:S07]  /*2c70*/  MOV R0, UR4 ;  /* 0x0000000400007c02 */ /* 0x000fce0008000f00 */
.L_x_51:
[----:B-1----:R1:W2:Y:S02]  /*2c80*/  SYNCS.PHASECHK.TRANS64.TRYWAIT P0, [R0+URZ+0xd0], R2 ;  /* 0x0000d002000075a7 */ /* 0x0022a400080011ff */
[----:B--2---:R-:W-:Y:S05]  /*2c90*/  @!P0 NANOSLEEP.SYNCS 0x989680 ;  /* 0x009896800000895d */ /* 0x004fea0003900000 */
[----:B------:R-:W2:Y:S02]  /*2ca0*/  @!P0 SYNCS.PHASECHK.TRANS64 P0, [R0+URZ+0xd0], R2 ;  /* 0x0000d002000085a7 */ /* 0x000ea400080010ff */
[----:B--2---:R-:W-:Y:S05]  /*2cb0*/  @P0 EXIT ;  /* 0x000000000000094d */ /* 0x004fea0003800000 */
[----:B------:R-:W-:Y:S05]  /*2cc0*/  BRA `(.L_x_51) ;  /* 0xfffffffc00ec7947 */ /* 0x000fea000383ffff */
.L_x_44:
[----:B------:R-:W-:-:S09]  /*2cd0*/  UISETP.NE.AND UP1, UPT, UR8, URZ, UPT ;  /* 0x000000ff0800728c */ /* 0x000fd2000bf25270 */
[----:B------:R-:W-:Y:S05]  /*2ce0*/  BRA.U UP1, `(.L_x_52) ;  /* 0x0000000d01b47547 */ /* 0x000fea000b800000 */
[----:B------:R-:W-:Y:S01]  /*2cf0*/  UMOV UR4, 0x40 ;  /* 0x0000004000047882 */ /* 0x000fe20000000000 */
[----:B------:R-:W-:Y:S01]  /*2d00*/  NOP ;  /* 0x0000000000007918 */ /* 0x000fe20000000000 */
[----:B------:R-:W-:Y:S01]  /*2d10*/  ULEA UR4, UR37, UR4, 0x18 ;  /* 0x0000000425047291 */ /* 0x000fe2000f8ec0ff */
[----:B------:R-:W-:Y:S02]  /*2d20*/  UMOV UR5, 0x400 ;  /* 0x0000040000057882 */ /* 0x000fe40000000000 */
[----:B------:R-:W-:-:S06]  /*2d30*/  ULEA UR37, UR37, UR5, 0x18 ;  /* 0x0000000525257291 */ /* 0x000fcc000f8ec0ff */
[----:B------:R-:W1:Y:S02]  /*2d40*/  LDS.U8 R0, [UR4+0x1c] ;  /* 0x00001c04ff007984 */ /* 0x000e640008000000 */
[----:B-1----:R-:W-:-:S13]  /*2d50*/  ISETP.NE.AND P0, PT, R0, RZ, PT ;  /* 0x000000ff0000720c */ /* 0x002fda0003f05270 */
[----:B------:R-:W-:Y:S05]  /*2d60*/  @P0 BRA `(.L_x_53) ;  /* 0x0000000000580947 */ /* 0x000fea0003800000 */
[----:B------:R-:W-:-:S13]  /*2d70*/  ELECT P0, URZ, PT ;  /* 0x0000000000ff782f */ /* 0x000fda0003800000 */
[----:B------:R-:W-:Y:S05]  /*2d80*/  @!P0 BRA `(.L_x_54) ;  /* 0x0000000000608947 */ /* 0x000fea0003800000 */
[----:B------:R-:W-:Y:S01]  /*2d90*/  UMOV UR5, 0x10 ;  /* 0x0000001000057882 */ /* 0x000fe20000000000 */
[----:B------:R-:W-:Y:S01]  /*2da0*/  HFMA2 R0, -RZ, RZ, 0, 5.9604644775390625e-08 ;  /* 0x00000001ff007431 */ /* 0x000fe200000001ff */
[----:B------:R-:W-:-:S03]  /*2db0*/  MOV R2, 0xffff ;  /* 0x0000ffff00027802 */ /* 0x000fc60000000f00 */
[----:B------:R-:W-:Y:S04]  /*2dc0*/  DEPBAR.LE SB1, 0x36 ;  /* 0x00009d800000791a */ /* 0x000fe80000000000 */
[----:B------:R-:W1:Y:S02]  /*2dd0*/  UTCATOMSWS.FIND_AND_SET.ALIGN UP0, UR5, UR5 ;  /* 0x00000005000575e3 */ /* 0x000e640008000800 */
[----:B-1----:R-:W-:Y:S01]  /*2de0*/  MOV R3, UR5 ;  /* 0x0000000500037c02 */ /* 0x002fe20008000f00 */
[----:B------:R-:W-:Y:S06]  /*2df0*/  BRA.U UP0, `(.L_x_55) ;  /* 0x0000000100187547 */ /* 0x000fec000b800000 */
.L_x_56:
[----:B------:R-:W-:Y:S05]  /*2e00*/  NANOSLEEP 0x64 ;  /* 0x000000640000795d */ /* 0x000fea0003800000 */
[----:B------:R-:W-:-:S05]  /*2e10*/  UMOV UR5, 0x10 ;  /* 0x0000001000057882 */ /* 0x000fca0000000000 */
[----:B------:R-:W-:Y:S04]  /*2e20*/  DEPBAR.LE SB1, 0x36 ;  /* 0x00009d800000791a */ /* 0x000fe80000000000 */
[----:B------:R-:W1:Y:S02]  /*2e30*/  UTCATOMSWS.FIND_AND_SET.ALIGN UP0, UR5, UR5 ;  /* 0x00000005000575e3 */ /* 0x000e640008000800 */
[----:B-1----:R-:W-:Y:S01]  /*2e40*/  MOV R3, UR5 ;  /* 0x0000000500037c02 */ /* 0x002fe20008000f00 */
[----:B------:R-:W-:Y:S05]  /*2e50*/  BRA.U !UP0, `(.L_x_56) ;  /* 0xfffffffd08e87547 */ /* 0x000fea000b83ffff */
.L_x_55:
[-C--:B------:R-:W-:Y:S02]  /*2e60*/  SHF.L.U32 R2, R2, R3.reuse, RZ ;  /* 0x0000000302027219 */ /* 0x080fe400000006ff */
[----:B------:R-:W-:Y:S01]  /*2e70*/  SHF.L.U32 R0, R0, R3, RZ ;  /* 0x0000000300007219 */ /* 0x000fe200000006ff */
[----:B------:R-:W-:Y:S02]  /*2e80*/  IMAD.SHL.U32 R3, R3, 0x20, RZ ;  /* 0x0000002003037824 */ /* 0x000fe400078e00ff */
[----:B------:R1:W-:Y:S04]  /*2e90*/  ATOMS.OR RZ, [UR4+0x14], R2 ;  /* 0x00001402ffff798c */ /* 0x0003e8000b000004 */
[----:B------:R1:W-:Y:S04]  /*2ea0*/  ATOMS.OR RZ, [UR4+0x18], R0 ;  /* 0x00001800ffff798c */ /* 0x0003e8000b000004 */
[----:B------:R1:W-:Y:S01]  /*2eb0*/  STS [UR37+0x170], R3 ;  /* 0x00017003ff007988 */ /* 0x0003e20008000825 */
[----:B------:R-:W-:Y:S05]  /*2ec0*/  BRA `(.L_x_54) ;  /* 0x0000000000107947 */ /* 0x000fea0003800000 */
.L_x_53:
[----:B------:R-:W-:Y:S02]  /*2ed0*/  MOV R0, 0xffffffff ;  /* 0xffffffff00007802 */ /* 0x000fe40000000f00 */
[----:B------:R-:W-:-:S03]  /*2ee0*/  MOV R2, 0x2f10 ;  /* 0x00002f1000027802 */ /* 0x000fc60000000f00 */
[----:B------:R1:W-:Y:S04]  /*2ef0*/  STS [UR37+0x170], R0 ;  /* 0x00017000ff007988 */ /* 0x0003e80008000825 */
[----:B-1-3-5:R-:W-:Y:S05]  /*2f00*/  CALL.REL.NOINC `($__internal_1_$__cuda_sm10x_tcgen05_guardrail_trap_phase_invalid_during_alloc) ;  /* 0x0000005000f47944 */ /* 0x02afea0003c00000 */
.L_x_54:
[----:B------:R-:W-:Y:S05]  /*2f10*/  WARPSYNC.ALL ;  /* 0x0000000000007948 */ /* 0x000fea0003800000 */
[----:B------:R-:W2:Y:S01]  /*2f20*/  S2UR UR5, SR_CgaCtaId ;  /* 0x00000000000579c3 */ /* 0x000ea20000008800 */
[----:B------:R-:W-:Y:S01]  /*2f30*/  UMOV UR4, 0x400 ;  /* 0x0000040000047882 */ /* 0x000fe20000000000 */
[----:B------:R-:W-:-:S06]  /*2f40*/  NOP ;  /* 0x0000000000007918 */ /* 0x000fcc0000000000 */
[----:B------:R-:W-:Y:S06]  /*2f50*/  BAR.ARV 0x6, 0xa0 ;  /* 0x0182800000007b1d */ /* 0x000fec0000002000 */
[----:B------:R-:W4:Y:S01]  /*2f60*/  LDCU UR7, c[0x0][0x38c] ;  /* 0x00007180ff0777ac */ /* 0x000f220008000800 */
[----:B------:R-:W-:Y:S01]  /*2f70*/  IMAD.MOV.U32 R11, RZ, RZ, 0x1 ;  /* 0x00000001ff0b7424 */ /* 0x000fe200078e00ff */
[----:B------:R-:W-:Y:S01]  /*2f80*/  CS2R R8, SRZ ;  /* 0x0000000000087805 */ /* 0x000fe2000001ff00 */
[----:B------:R-:W-:Y:S01]  /*2f90*/  IMAD.MOV.U32 R10, RZ, RZ, RZ ;  /* 0x000000ffff0a7224 */ /* 0x000fe200078e00ff */
[----:B------:R-:W3:Y:S01]  /*2fa0*/  LDCU UR6, c[0x0][0x38c] ;  /* 0x00007180ff0677ac */ /* 0x000ee20008000800 */
[----:B------:R-:W-:Y:S01]  /*2fb0*/  UMOV UR15, URZ ;  /* 0x000000ff000f7c82 */ /* 0x000fe20008000000 */
[----:B------:R-:W-:Y:S01]  /*2fc0*/  UMOV UR14, URZ ;  /* 0x000000ff000e7c82 */ /* 0x000fe20008000000 */
[----:B--2---:R-:W-:Y:S01]  /*2fd0*/  ULEA UR5, UR5, UR4, 0x18 ;  /* 0x0000000405057291 */ /* 0x004fe2000f8ec0ff */
[----:B------:R-:W-:Y:S01]  /*2fe0*/  UMOV UR24, 0x0 ;  /* 0x0000000000187882 */ /* 0x000fe20000000000 */
[----:B------:R-:W-:-:S02]  /*2ff0*/  UMOV UR25, 0x8100010 ;  /* 0x0810001000197882 */ /* 0x000fc40000000000 */
[----:B------:R-:W-:Y:S02]  /*3000*/  UIADD3 UR10, UPT, UPT, UR5, 0x6400, URZ ;  /* 0x00006400050a7890 */ /* 0x000fe4000fffe0ff */
[----:B------:R-:W-:Y:S02]  /*3010*/  UIADD3 UR11, UPT, UPT, UR5, 0x26400, URZ ;  /* 0x00026400050b7890 */ /* 0x000fe4000fffe0ff */
[----:B----4-:R-:W-:Y:S01]  /*3020*/  UIADD3 UR7, UPT, UPT, UR7, 0x3f, URZ ;  /* 0x0000003f07077890 */ /* 0x010fe2000fffe0ff */
[----:B-1----:R-:W1:Y:S01]  /*3030*/  LDS R0, [UR5+0x170] ;  /* 0x00017005ff007984 */ /* 0x002e620008000800 */
[----:B------:R-:W-:Y:S02]  /*3040*/  USHF.R.U32.HI UR10, URZ, 0x4, UR10 ;  /* 0x00000004ff0a7899 */ /* 0x000fe4000801160a */
[----:B------:R-:W-:Y:S02]  /*3050*/  USHF.R.S32.HI UR4, URZ, 0x1f, UR7 ;  /* 0x0000001fff047899 */ /* 0x000fe40008011407 */
[----:B------:R-:W-:-:S02]  /*3060*/  USHF.R.U32.HI UR11, URZ, 0x4, UR11 ;  /* 0x00000004ff0b7899 */ /* 0x000fc4000801160b */
[----:B------:R-:W-:Y:S02]  /*3070*/  ULEA.HI UR4, UR4, UR7, URZ, 0x6 ;  /* 0x0000000704047291 */ /* 0x000fe4000f8f30ff */
[----:B------:R-:W-:Y:S02]  /*3080*/  ULOP3.LUT UR10, UR10, 0x3fff, URZ, 0xc0, !UPT ;  /* 0x00003fff0a0a7892 */ /* 0x000fe4000f8ec0ff */
[----:B------:R-:W-:Y:S02]  /*3090*/  USHF.R.S32.HI UR4, URZ, 0x6, UR4 ;  /* 0x00000006ff047899 */ /* 0x000fe40008011404 */
[----:B------:R-:W-:Y:S02]  /*30a0*/  ULOP3.LUT UR11, UR11, 0x3fff, URZ, 0xc0, !UPT ;  /* 0x00003fff0b0b7892 */ /* 0x000fe4000f8ec0ff */
[----:B------:R-:W-:Y:S01]  /*30b0*/  UISETP.LT.AND UP0, UPT, UR4, 0x1, UPT ;  /* 0x000000010400788c */ /* 0x000fe2000bf01270 */
[----:B------:R-:W-:Y:S01]  /*30c0*/  UMOV UR22, 0x0 ;  /* 0x0000000000167882 */ /* 0x000fe20000000000 */
[----:B------:R-:W-:-:S02]  /*30d0*/  UMOV UR23, 0x8100010 ;  /* 0x0810001000177882 */ /* 0x000fc40000000000 */
[----:B------:R-:W-:Y:S02]  /*30e0*/  USEL UR9, UR4, 0x1, !UP0 ;  /* 0x0000000104097887 */ /* 0x000fe4000c000000 */
[----:B------:R-:W-:Y:S02]  /*30f0*/  ULOP3.LUT UR10, UR10, 0x10000, URZ, 0xfc, !UPT ;  /* 0x000100000a0a7892 */ /* 0x000fe4000f8efcff */
[----:B------:R-:W-:Y:S02]  /*3100*/  ULOP3.LUT UR11, UR11, 0x10000, URZ, 0xfc, !UPT ;  /* 0x000100000b0b7892 */ /* 0x000fe4000f8efcff */
[----:B------:R-:W-:Y:S02]  /*3110*/  UIADD3 UR9, UPT, UPT, -UR9, URZ, URZ ;  /* 0x000000ff09097290 */ /* 0x000fe4000fffe1ff */
[----:B---3--:R-:W-:Y:S01]  /*3120*/  UISETP.GE.AND UP3, UPT, UR6, 0x1, UPT ;  /* 0x000000010600788c */ /* 0x008fe2000bf66270 */
[----:B------:R-:W-:Y:S01]  /*3130*/  UMOV UR20, 0x0 ;  /* 0x0000000000147882 */ /* 0x000fe20000000000 */
[----:B------:R-:W-:Y:S01]  /*3140*/  UMOV UR21, 0x8100010 ;  /* 0x0810001000157882 */ /* 0x000fe20000000000 */
[----:B------:R-:W-:Y:S01]  /*3150*/  UMOV UR18, 0x0 ;  /* 0x0000000000127882 */ /* 0x000fe20000000000 */
[----:B------:R-:W-:Y:S01]  /*3160*/  UMOV UR19, 0x8100010 ;  /* 0x0810001000137882 */ /* 0x000fe20000000000 */
[----:B-1----:R-:W-:-:S15]  /*3170*/  R2UR UR16, R0 ;  /* 0x00000000001072ca */ /* 0x002fde00000e0000 */
.L_x_63:
[----:B------:R-:W-:Y:S02]  /*3180*/  LEA R0, R10, UR5, 0x3 ;  /* 0x000000050a007c11 */ /* 0x000fe4000f8e18ff */
[----:B------:R-:W-:Y:S02]  /*3190*/  SHF.L.U32 R2, R9, 0x1f, RZ ;  /* 0x0000001f09027819 */ /* 0x000fe400000006ff */
[----:B------:R-:W-:Y:S01]  /*31a0*/  PLOP3.LUT P0, PT, PT, PT, UP3, 0x80, 0x8 ;  /* 0x000000000008781c */ /* 0x000fe20003f0f038 */
[----:B------:R-:W-:Y:S01]  /*31b0*/  VIADD R3, R0, 0xd0 ;  /* 0x000000d000037836 */ /* 0x000fe20000000000 */
[----:B-1----:R-:W1:Y:S02]  /*31c0*/  SYNCS.PHASECHK.TRANS64.TRYWAIT P1, [R0+URZ+0xc0], R2 ;  /* 0x0000c002000075a7 */ /* 0x002e6400080211ff */
[----:B-1-3--:R-:W-:Y:S09]  /*31d0*/  @!P1 BRA `(.L_x_57) ;  /* 0x0000004800b49947 */ /* 0x00aff20003800000 */
.L_x_143:
[----:B------:R-:W-:Y:S01]  /*31e0*/  LEA R4, R10, UR5, 0x4 ;  /* 0x000000050a047c11 */ /* 0x000fe2000f8e20ff */
[----:B------:R-:W-:Y:S01]  /*31f0*/  @UP3 ULEA UR6, UR14, UR5, 0x3 ;  /* 0x000000050e063291 */ /* 0x000fe2000f8e18ff */
[----:B------:R-:W-:Y:S01]  /*3200*/  PLOP3.LUT P2, PT, PT, PT, PT, 0x80, 0x8 ;  /* 0x000000000008781c */ /* 0x000fe20003f4f070 */
[----:B------:R-:W-:Y:S01]  /*3210*/  ULEA UR7, UR15, UR5, 0x3 ;  /* 0x000000050f077291 */ /* 0x000fe2000f8e18ff */
[----:B------:R-:W-:Y:S01]  /*3220*/  PRMT R3, RZ, 0x654, R3 ;  /* 0x00000654ff037816 */ /* 0x000fe20000000003 */
[----:B------:R-:W-:Y:S01]  /*3230*/  ULEA UR8, UR15, UR16, 0x6 ;  /* 0x000000100f087291 */ /* 0x000fe2000f8e30ff */
[----:B------:R-:W2:Y:S01]  /*3240*/  LDS.128 R4, [R4+0x150] ;  /* 0x0001500004047984 */ /* 0x000ea20000000c00 */
[----:B-1----:R-:W-:Y:S02]  /*3250*/  @P0 SHF.L.U32 R2, R8, 0x1f, RZ ;  /* 0x0000001f08020819 */ /* 0x002fe400000006ff */
[----:B------:R-:W-:Y:S01]  /*3260*/  SHF.L.U32 R0, R11, 0x1f, RZ ;  /* 0x0000001f0b007819 */ /* 0x000fe200000006ff */
[----:B------:R-:W-:Y:S01]  /*3270*/  @!PT LDS RZ, [RZ] ;  /* 0x00000000fffff984 */ /* 0x000fe20000000800 */
[----:B------:R-:W-:Y:S01]  /*3280*/  @!PT LDS RZ, [RZ] ;  /* 0x00000000fffff984 */ /* 0x000fe20000000800 */
[----:B------:R-:W-:Y:S01]  /*3290*/  @!PT LDS RZ, [RZ] ;  /* 0x00000000fffff984 */ /* 0x000fe20000000800 */
[----:B------:R-:W-:Y:S01]  /*32a0*/  @!PT LDS RZ, [RZ] ;  /* 0x00000000fffff984 */ /* 0x000fe20000000800 */
[----:B------:R1:W-:Y:S06]  /*32b0*/  MEMBAR.ALL.CTA ;  /* 0x0000000000007992 */ /* 0x0003ec0000008000 */
[----:B-1----:R-:W1:Y:S02]  /*32c0*/  FENCE.VIEW.ASYNC.S ;  /* 0x00000000000073c6 */ /* 0x002e640000000000 */
[----:B-1----:R1:W-:Y:S01]  /*32d0*/  SYNCS.ARRIVE.TRANS64.RED.A1T0 RZ, [R3+URZ], RZ ;  /* 0x000000ff03ff79a7 */ /* 0x0023e200081004ff */
[----:B------:R1:W3:Y:S01]  /*32e0*/  @P0 SYNCS.PHASECHK.TRANS64.TRYWAIT P2, [UR6], R2 ;  /* 0x00000002ff0005a7 */ /* 0x0002e20008041106 */
[----:B--2---:R-:W-:Y:S01]  /*32f0*/  LOP3.LUT P1, RZ, R6, 0x1, RZ, 0xc0, !PT ;  /* 0x0000000106ff7812 */ /* 0x004fe2000782c0ff */
[----:B------:R-:W2:Y:S02]  /*3300*/  SYNCS.PHASECHK.TRANS64.TRYWAIT P0, [UR7+0x100], R0 ;  /* 0x00010000ff0075a7 */ /* 0x000ea40008001107 */
[----:B-123--:R-:W-:Y:S10]  /*3310*/  @!P0 BRA `(.L_x_58) ;  /* 0x0000004800788947 */ /* 0x00eff40003800000 */
.L_x_145:
[----:B------:R-:W-:Y:S01]  /*3320*/  IADD3 R10, PT, PT, R10, 0x1, RZ ;  /* 0x000000010a0a7810 */ /* 0x000fe20007ffe0ff */
[----:B------:R-:W-:Y:S06]  /*3330*/  BRA.U !UP3, `(.L_x_59) ;  /* 0x000000010bc07547 */ /* 0x000fec000b800000 */
[----:B------:R-:W-:Y:S01]  /*3340*/  UPLOP3.LUT UP4, UPT, UPT, UPT, UPT, 0x40, 0x4 ;  /* 0x000000000004789c */ /* 0x000fe20003f8e870 */
[----:B------:R-:W-:Y:S01]  /*3350*/  UMOV UR13, UR9 ;  /* 0x00000009000d7c82 */ /* 0x000fe20008000000 */
[----:B------:R-:W-:Y:S01]  /*3360*/  UMOV UR12, UR4 ;  /* 0x00000004000c7c82 */ /* 0x000fe20008000000 */
[----:B------:R-:W-:-:S08]  /*3370*/  UMOV UR17, UR14 ;  /* 0x0000000e00117c82 */ /* 0x000fd00008000000 */
.L_x_62:
[----:B------:R-:W-:Y:S02]  /*3380*/  UIADD3 UR13, UPT, UPT, UR13, 0x1, URZ ;  /* 0x000000010d0d7890 */ /* 0x000fe4000fffe0ff */
[----:B--2---:R-:W-:Y:S02]  /*3390*/  ULEA UR6, UR17, UR5, 0x3 ;  /* 0x0000000511067291 */ /* 0x004fe4000f8e18ff */
[----:B------:R-:W-:Y:S01]  /*33a0*/  UISETP.NE.AND UP0, UPT, UR13, URZ, UPT ;  /* 0x000000ff0d00728c */ /* 0x000fe2000bf05270 */
[----:B---3--:R-:W-:Y:S10]  /*33b0*/  @P2 BRA `(.L_x_60) ;  /* 0x00000000000c2947 */ /* 0x008ff40003800000 */
[----:B-1----:R-:W-:Y:S04]  /*33c0*/  SHF.L.U32 R2, R8, 0x1f, RZ ;  /* 0x0000001f08027819 */ /* 0x002fe800000006ff */
[----:B------:R-:W1:Y:S02]  /*33d0*/  SYNCS.PHASECHK.TRANS64.TRYWAIT P0, [UR6], R2 ;  /* 0x00000002ff0075a7 */ /* 0x000e640008001106 */
[----:B-1----:R-:W-:Y:S05]  /*33e0*/  @!P0 BRA `(.L_x_61) ;  /* 0x00000048005c8947 */ /* 0x002fea0003800000 */
.L_x_60:
[----:B------:R-:W-:Y:S01]  /*33f0*/  UISETP.NE.AND UP1, UPT, UR12, 0x1, UPT ;  /* 0x000000010c00788c */ /* 0x000fe2000bf25270 */
[----:B------:R-:W-:Y:S01]  /*3400*/  PLOP3.LUT P2, PT, PT, PT, PT, 0x80, 0x8 ;  /* 0x000000000008781c */ /* 0x000fe20003f4f070 */
[----:B------:R-:W-:Y:S02]  /*3410*/  UIADD3 UR14, UPT, UPT, UR17, 0x1, URZ ;  /* 0x00000001110e7890 */ /* 0x000fe4000fffe0ff */
[----:B------:R-:W-:Y:S02]  /*3420*/  ULEA UR28, UR17, UR11, 0x9 ;  /* 0x0000000b111c7291 */ /* 0x000fe4000f8e48ff */
[----:B------:R-:W-:Y:S01]  /*3430*/  UISETP.NE.AND UP2, UPT, UR14, 0x8, UPT ;  /* 0x000000080e00788c */ /* 0x000fe2000bf45270 */
[----:B------:R-:W-:Y:S01]  /*3440*/  PLOP3.LUT P0, PT, PT, PT, UP1, 0x80, 0x8 ;  /* 0x000000000008781c */ /* 0x000fe20003f0f018 */
[----:B------:R-:W-:Y:S02]  /*3450*/  UIADD3 UR40, UPT, UPT, UR28, 0x2, URZ ;  /* 0x000000021c287890 */ /* 0x000fe4000fffe0ff */
[----:B------:R-:W-:Y:S02]  /*3460*/  USEL UR27, URZ, 0x1, UP2 ;  /* 0x00000001ff1b7887 */ /* 0x000fe40009000000 */
[----:B------:R-:W-:Y:S02]  /*3470*/  USEL UR14, UR14, URZ, UP2 ;  /* 0x000000ff0e0e7287 */ /* 0x000fe40009000000 */
[----:B------:R-:W-:Y:S02]  /*3480*/  UIADD3 UR36, UPT, UPT, UR28, 0x4, URZ ;  /* 0x000000041c247890 */ /* 0x000fe4000fffe0ff */
[----:B------:R-:W-:Y:S01]  /*3490*/  @UP1 ULEA UR26, UR14, UR5, 0x3 ;  /* 0x000000050e1a1291 */ /* 0x000fe2000f8e18ff */
[----:B------:R-:W-:Y:S01]  /*34a0*/  LOP3.LUT R8, R8, UR27, RZ, 0x3c, !PT ;  /* 0x0000001b08087c12 */ /* 0x000fe2000f8e3cff */
[----:B------:R-:W-:Y:S02]  /*34b0*/  UIADD3 UR32, UPT, UPT, UR28, 0x6, URZ ;  /* 0x000000061c207890 */ /* 0x000fe4000fffe0ff */
[----:B------:R-:W-:Y:S01]  /*34c0*/  UIADD3 UR6, UPT, UPT, UR6, 0x40, URZ ;  /* 0x0000004006067890 */ /* 0x000fe2000fffe0ff */
[----:B-1----:R-:W-:Y:S01]  /*34d0*/  @P0 SHF.L.U32 R0, R8, 0x1f, RZ ;  /* 0x0000001f08000819 */ /* 0x002fe200000006ff */
[----:B------:R-:W-:Y:S01]  /*34e0*/  UIADD3 UR12, UPT, UPT, UR12, -0x1, URZ ;  /* 0xffffffff0c0c7890 */ /* 0x000fe2000fffe0ff */
[----:B------:R-:W-:Y:S02]  /*34f0*/  UMOV UR29, 0x40004040 ;  /* 0x40004040001d7882 */ /* 0x000fe40000000000 */
[----:B------:R2:W3:Y:S01]  /*3500*/  @P0 SYNCS.PHASECHK.TRANS64.TRYWAIT P2, [UR26], R0 ;  /* 0x00000000ff0005a7 */ /* 0x0004e2000804111a */
[----:B------:R-:W-:Y:S01]  /*3510*/  ULEA UR26, UR17, UR10, 0xa ;  /* 0x0000000a111a7291 */ /* 0x000fe2000f8e50ff */
[----:B------:R-:W-:Y:S01]  /*3520*/  UMOV UR27, 0x40004040 ;  /* 0x40004040001b7882 */ /* 0x000fe20000000000 */
[----:B------:R-:W-:Y:S02]  /*3530*/  UMOV UR41, 0x40004040 ;  /* 0x4000404000297882 */ /* 0x000fe40000000000 */
[----:B------:R-:W-:Y:S02]  /*3540*/  UIADD3 UR38, UPT, UPT, UR26, 0x2, URZ ;  /* 0x000000021a267890 */ /* 0x000fe4000fffe0ff */
[----:B------:R-:W-:Y:S02]  /*3550*/  UIADD3 UR34, UPT, UPT, UR26, 0x4, URZ ;  /* 0x000000041a227890 */ /* 0x000fe4000fffe0ff */
[----:B------:R-:W-:Y:S01]  /*3560*/  UIADD3 UR30, UPT, UPT, UR26, 0x6, URZ ;  /* 0x000000061a1e7890 */ /* 0x000fe2000fffe0ff */
[----:B------:R2:W-:Y:S01]  /*3570*/  UTCHMMA gdesc[UR26], gdesc[UR28], tmem[UR8], tmem[UR24], idesc[UR25], UP4 ;  /* 0x00ff181c1a0075ea */ /* 0x0005e2000a000008 */
[----:B------:R-:W-:Y:S01]  /*3580*/  UPLOP3.LUT UP4, UPT, UPT, UPT, UPT, 0x80, 0x8 ;  /* 0x000000000008789c */ /* 0x000fe20003f8f070 */
[----:B------:R-:W-:Y:S01]  /*3590*/  UMOV UR39, 0x40004040 ;  /* 0x4000404000277882 */ /* 0x000fe20000000000 */
[----:B------:R-:W-:Y:S01]  /*35a0*/  UMOV UR37, 0x40004040 ;  /* 0x4000404000257882 */ /* 0x000fe20000000000 */
[----:B------:R2:W-:Y:S01]  /*35b0*/  UTCHMMA gdesc[UR38], gdesc[UR40], tmem[UR8], tmem[UR22], idesc[UR23], UPT ;  /* 0x00ff1628260075ea */ /* 0x0005e2000b800008 */
[----:B------:R-:W-:Y:S01]  /*35c0*/  UMOV UR35, 0x40004040 ;  /* 0x4000404000237882 */ /* 0x000fe20000000000 */
[----:B------:R-:W-:Y:S01]  /*35d0*/  UMOV UR33, 0x40004040 ;  /* 0x4000404000217882 */ /* 0x000fe20000000000 */
[----:B------:R-:W-:Y:S01]  /*35e0*/  UMOV UR31, 0x40004040 ;  /* 0x40004040001f7882 */ /* 0x000fe20000000000 */
[----:B------:R2:W-:Y:S01]  /*35f0*/  UTCHMMA gdesc[UR34], gdesc[UR36], tmem[UR8], tmem[UR20], idesc[UR21], UPT ;  /* 0x00ff1424220075ea */ /* 0x0005e2000b800008 */
[----:B------:R2:W-:Y:S01]  /*3600*/  UTCHMMA gdesc[UR30], gdesc[UR32], tmem[UR8], tmem[UR18], idesc[UR19], UPT ;  /* 0x00ff12201e0075ea */ /* 0x0005e2000b800008 */
[----:B------:R2:W-:Y:S01]  /*3610*/  UTCBAR [UR6], URZ ;  /* 0x000000ff060073e9 */ /* 0x0005e200080000ff */
[----:B------:R-:W-:Y:S01]  /*3620*/  UMOV UR17, UR14 ;  /* 0x0000000e00117c82 */ /* 0x000fe20008000000 */
[----:B------:R-:W-:Y:S05]  /*3630*/  BRA.U UP0, `(.L_x_62) ;  /* 0xfffffffd00507547 */ /* 0x000fea000b83ffff */
.L_x_59:
[----:B------:R-:W-:Y:S01]  /*3640*/  UIADD3 UR15, UPT, UPT, UR15, 0x1, URZ ;  /* 0x000000010f0f7890 */ /* 0x000fe2000fffe0ff */
[C---:B------:R-:W-:Y:S01]  /*3650*/  ISETP.NE.AND P0, PT, R10.reuse, 0x2, PT ;  /* 0x000000020a00780c */ /* 0x040fe20003f05270 */
[----:B------:R-:W-:Y:S02]  /*3660*/  UIADD3 UR7, UPT, UPT, UR7, 0xe0, URZ ;  /* 0x000000e007077890 */ /* 0x000fe4000fffe0ff */
[----:B------:R-:W-:Y:S01]  /*3670*/  UISETP.NE.AND UP0, UPT, UR15, 0x4, UPT ;  /* 0x000000040f00788c */ /* 0x000fe2000bf05270 */
[----:B-12---:R-:W-:Y:S02]  /*3680*/  SEL R0, RZ, 0x1, P0 ;  /* 0x00000001ff007807 */ /* 0x006fe40000000000 */
[----:B------:R-:W-:Y:S01]  /*3690*/  SEL R10, R10, RZ, P0 ;  /* 0x000000ff0a0a7207 */ /* 0x000fe20000000000 */
[----:B------:R-:W-:Y:S01]  /*36a0*/  USEL UR6, URZ, 0x1, UP0 ;  /* 0x00000001ff067887 */ /* 0x000fe20008000000 */
[----:B------:R-:W-:Y:S01]  /*36b0*/  LOP3.LUT R9, R9, R0, RZ, 0x3c, !PT ;  /* 0x0000000009097212 */ /* 0x000fe200078e3cff */
[----:B------:R-:W-:Y:S01]  /*36c0*/  USEL UR15, UR15, URZ, UP0 ;  /* 0x000000ff0f0f7287 */ /* 0x000fe20008000000 */
[----:B------:R1:W-:Y:S03]  /*36d0*/  UTCBAR [UR7], URZ ;  /* 0x000000ff070073e9 */ /* 0x0003e600080000ff */
[----:B------:R-:W-:Y:S01]  /*36e0*/  LOP3.LUT R11, R11, UR6, RZ, 0x3c, !PT ;  /* 0x000000060b0b7c12 */ /* 0x000fe2000f8e3cff */
[----:B------:R-:W-:Y:S07]  /*36f0*/  @P1 BRA `(.L_x_63) ;  /* 0xfffffff800a01947 */ /* 0x000fee000383ffff */
[----:B------:R-:W2:Y:S01]  /*3700*/  S2UR UR4, SR_CgaCtaId ;  /* 0x00000000000479c3 */ /* 0x000ea20000008800 */
[----:B------:R-:W-:Y:S01]  /*3710*/  ELECT P0, URZ, PT ;  /* 0x0000000000ff782f */ /* 0x000fe20003800000 */
[----:B------:R-:W-:Y:S01]  /*3720*/  IMAD.MOV.U32 R0, RZ, RZ, 0x1 ;  /* 0x00000001ff007424 */ /* 0x000fe200078e00ff */
[----:B------:R-:W-:Y:S01]  /*3730*/  UIADD3 UR5, UPT, UPT, UR5, 0x100, URZ ;  /* 0x0000010005057890 */ /* 0x000fe2000fffe0ff */
[----:B------:R-:W-:Y:S01]  /*3740*/  SHF.L.U32 R2, R11, 0x1f, RZ ;  /* 0x0000001f0b027819 */ /* 0x000fe200000006ff */
[----:B------:R-:W-:-:S03]  /*3750*/  UMOV UR6, 0x40 ;  /* 0x0000004000067882 */ /* 0x000fc60000000000 */
[----:B------:R-:W-:Y:S01]  /*3760*/  UVIRTCOUNT.DEALLOC.SMPOOL 0x80 ;  /* 0x000000800000784c */ /* 0x000fe20000000000 */
[----:B--2---:R-:W-:Y:S02]  /*3770*/  ULEA UR4, UR4, UR6, 0x18 ;  /* 0x0000000604047291 */ /* 0x004fe4000f8ec0ff */
[----:B------:R-:W-:-:S07]  /*3780*/  ULEA UR6, UR15, UR5, 0x3 ;  /* 0x000000050f067291 */ /* 0x000fce000f8e18ff */
[----:B------:R2:W-:Y:S02]  /*3790*/  @P0 STS.U8 [UR4+0x1c], R0 ;  /* 0x00001c00ff000988 */ /* 0x0005e40008000004 */
[----:B------:R-:W4:Y:S02]  /*37a0*/  SYNCS.PHASECHK.TRANS64.TRYWAIT P0, [UR6], R2 ;  /* 0x00000002ff0075a7 */ /* 0x000f240008001106 */
[----:B--2-4-:R-:W-:Y:S05]  /*37b0*/  @!P0 BRA `(.L_x_64) ;  /* 0x0000004400808947 */ /* 0x014fea0003800000 */
.L_x_148:
[----:B-1----:R-:W-:-:S04]  /*37c0*/  UIADD3 UR7, UPT, UPT, UR15, 0x1, URZ ;  /* 0x000000010f077890 */ /* 0x002fc8000fffe0ff */
[----:B------:R-:W-:-:S04]  /*37d0*/  UISETP.NE.AND UP0, UPT, UR7, 0x4, UPT ;  /* 0x000000040700788c */ /* 0x000fc8000bf05270 */
[----:B------:R-:W-:Y:S02]  /*37e0*/  USEL UR8, URZ, 0x1, UP0 ;  /* 0x00000001ff087887 */ /* 0x000fe40008000000 */
[----:B------:R-:W-:-:S04]  /*37f0*/  USEL UR7, UR7, URZ, UP0 ;  /* 0x000000ff07077287 */ /* 0x000fc80008000000 */
[----:B------:R-:W-:Y:S01]  /*3800*/  ULEA UR6, UR7, UR5, 0x3 ;  /* 0x0000000507067291 */ /* 0x000fe2000f8e18ff */
[----:B--2---:R-:W-:-:S04]  /*3810*/  LOP3.LUT R2, R11, UR8, RZ, 0x3c, !PT ;  /* 0x000000080b027c12 */ /* 0x004fc8000f8e3cff */
[----:B------:R-:W-:-:S04]  /*3820*/  SHF.L.U32 R3, R2, 0x1f, RZ ;  /* 0x0000001f02037819 */ /* 0x000fc800000006ff */
[----:B------:R-:W1:Y:S02]  /*3830*/  SYNCS.PHASECHK.TRANS64.TRYWAIT P0, [UR6], R3 ;  /* 0x00000003ff0075a7 */ /* 0x000e640008001106 */
[----:B-1----:R-:W-:Y:S05]  /*3840*/  @!P0 BRA `(.L_x_65) ;  /* 0x0000004400748947 */ /* 0x002fea0003800000 */
.L_x_150:
        /* <DEDUP_REMOVED lines=9> */
.L_x_152:
[----:B------:R-:W-:-:S04]  /*38e0*/  UIADD3 UR7, UPT, UPT, UR7, 0x1, URZ ;  /* 0x0000000107077890 */ /* 0x000fc8000fffe0ff */
[----:B------:R-:W-:-:S04]  /*38f0*/  UISETP.NE.AND UP0, UPT, UR7, 0x4, UPT ;  /* 0x000000040700788c */ /* 0x000fc8000bf05270 */
[----:B------:R-:W-:Y:S02]  /*3900*/  USEL UR6, URZ, 0x1, UP0 ;  /* 0x00000001ff067887 */ /* 0x000fe40008000000 */
[----:B------:R-:W-:-:S04]  /*3910*/  USEL UR7, UR7, URZ, UP0 ;  /* 0x000000ff07077287 */ /* 0x000fc80008000000 */
[----:B------:R-:W-:Y:S01]  /*3920*/  ULEA UR7, UR7, UR5, 0x3 ;  /* 0x0000000507077291 */ /* 0x000fe2000f8e18ff */
[----:B------:R-:W-:-:S04]  /*3930*/  LOP3.LUT R2, R2, UR6, RZ, 0x3c, !PT ;  /* 0x0000000602027c12 */ /* 0x000fc8000f8e3cff */
[----:B------:R-:W-:-:S04]  /*3940*/  SHF.L.U32 R2, R2, 0x1f, RZ ;  /* 0x0000001f02027819 */ /* 0x000fc800000006ff */
[----:B------:R-:W2:Y:S02]  /*3950*/  SYNCS.PHASECHK.TRANS64.TRYWAIT P0, [UR7], R2 ;  /* 0x00000002ff0075a7 */ /* 0x000ea40008001107 */
[----:B--2---:R-:W-:Y:S05]  /*3960*/  @!P0 BRA `(.L_x_67) ;  /* 0x00000044005c8947 */ /* 0x004fea0003800000 */
.L_x_154:
[----:B------:R-:W-:Y:S01]  /*3970*/  NOP ;  /* 0x0000000000007918 */ /* 0x000fe20000000000 */
[----:B-1----:R-:W1:Y:S01]  /*3980*/  LDS R0, [UR4+0x14] ;  /* 0x00001404ff007984 */ /* 0x002e620008000800 */
[----:B------:R-:W-:Y:S01]  /*3990*/  ULOP3.LUT UR6, UR16, 0xffff, URZ, 0xc0, !UPT ;  /* 0x0000ffff10067892 */ /* 0x000fe2000f8ec0ff */
[----:B------:R-:W-:Y:S01]  /*39a0*/  UMOV UR8, 0xffff ;  /* 0x0000ffff00087882 */ /* 0x000fe20000000000 */
[----:B------:R-:W-:Y:S02]  /*39b0*/  UMOV UR5, 0x1 ;  /* 0x0000000100057882 */ /* 0x000fe40000000000 */
[----:B------:R-:W-:-:S04]  /*39c0*/  USHF.R.U32.HI UR6, URZ, 0x5, UR6 ;  /* 0x00000005ff067899 */ /* 0x000fc80008011606 */
[----:B------:R-:W-:Y:S02]  /*39d0*/  USHF.L.U32 UR8, UR8, UR6, URZ ;  /* 0x0000000608087299 */ /* 0x000fe400080006ff */
[----:B------:R-:W-:-:S04]  /*39e0*/  USHF.L.U32 UR5, UR5, UR6, URZ ;  /* 0x0000000605057299 */ /* 0x000fc800080006ff */
[----:B-1----:R-:W-:-:S04]  /*39f0*/  LOP3.LUT R0, R0, UR8, RZ, 0xc0, !PT ;  /* 0x0000000800007c12 */ /* 0x002fc8000f8ec0ff */
[----:B------:R-:W-:-:S13]  /*3a00*/  ISETP.NE.AND P0, PT, R0, UR8, PT ;  /* 0x0000000800007c0c */ /* 0x000fda000bf05270 */
[----:B------:R-:W-:Y:S05]  /*3a10*/  @P0 BRA `(.L_x_68) ;  /* 0x0000000000580947 */ /* 0x000fea0003800000 */
[----:B------:R-:W1:Y:S02]  /*3a20*/  LDS R0, [UR4+0x18] ;  /* 0x00001804ff007984 */ /* 0x000e640008000800 */
[----:B-1----:R-:W-:-:S04]  /*3a30*/  LOP3.LUT R0, R0, UR5, RZ, 0xc0, !PT ;  /* 0x0000000500007c12 */ /* 0x002fc8000f8ec0ff */
[----:B------:R-:W-:-:S13]  /*3a40*/  ISETP.NE.AND P0, PT, R0, UR5, PT ;  /* 0x0000000500007c0c */ /* 0x000fda000bf05270 */
[----:B------:R-:W-:Y:S05]  /*3a50*/  @P0 BRA `(.L_x_69) ;  /* 0x00000000003c0947 */ /* 0x000fea0003800000 */
[----:B------:R-:W1:Y:S01]  /*3a60*/  S2R R2, SR_LANEID ;  /* 0x0000000000027919 */ /* 0x000e620000000000 */
[----:B------:R-:W-:Y:S01]  /*3a70*/  ULOP3.LUT UR8, URZ, UR8, URZ, 0x33, !UPT ;  /* 0x00000008ff087292 */ /* 0x000fe2000f8e33ff */
[----:B------:R-:W-:Y:S02]  /*3a80*/  VOTEU.ANY UR7, UPT, PT ;  /* 0x0000000000077886 */ /* 0x000fe400038e0100 */
[----:B------:R-:W-:-:S03]  /*3a90*/  UFLO.U32 UR7, UR7 ;  /* 0x00000007000772bd */ /* 0x000fc600080e0000 */
[----:B------:R-:W-:-:S04]  /*3aa0*/  IMAD.U32 R0, RZ, RZ, UR8 ;  /* 0x00000008ff007e24 */ /* 0x000fc8000f8e00ff */
[----:B------:R2:W4:Y:S02]  /*3ab0*/  REDUX UR6, R0 ;  /* 0x00000000000673c4 */ /* 0x0005240000000000 */
[----:B------:R1:W-:Y:S02]  /*3ac0*/  UTCATOMSWS.AND URZ, UR8 ;  /* 0x0000000800ff79e3 */ /* 0x0003e40008000000 */
[----:B-1----:R-:W-:Y:S02]  /*3ad0*/  ISETP.EQ.U32.AND P0, PT, R2, UR7, PT ;  /* 0x0000000702007c0c */ /* 0x002fe4000bf02070 */
[----:B--2---:R-:W-:Y:S02]  /*3ae0*/  LOP3.LUT R0, RZ, UR5, RZ, 0x33, !PT ;  /* 0x00000005ff007c12 */ /* 0x004fe4000f8e33ff */
[----:B----4-:R-:W-:Y:S02]  /*3af0*/  MOV R2, UR6 ;  /* 0x0000000600027c02 */ /* 0x010fe40008000f00 */
[----:B------:R-:W1:Y:S07]  /*3b00*/  REDUX UR5, R0 ;  /* 0x00000000000573c4 */ /* 0x000e6e0000000000 */
[----:B------:R2:W-:Y:S01]  /*3b10*/  @P0 ATOMS.AND RZ, [UR4+0x14], R2 ;  /* 0x00001402ffff098c */ /* 0x0005e2000a800004 */
[----:B-1----:R-:W-:-:S05]  /*3b20*/  IMAD.U32 R0, RZ, RZ, UR5 ;  /* 0x00000005ff007e24 */ /* 0x002fca000f8e00ff */
[----:B------:R2:W-:Y:S01]  /*3b30*/  @P0 ATOMS.AND RZ, [UR4+0x18], R0 ;  /* 0x00001800ffff098c */ /* 0x0005e2000a800004 */
[----:B------:R-:W-:Y:S05]  /*3b40*/  BRA `(.L_x_70) ;  /* 0x0000000000147947 */ /* 0x000fea0003800000 */
.L_x_69:
[----:B------:R-:W-:Y:S02]  /*3b50*/  MOV R2, 0x3b70 ;  /* 0x00003b7000027802 */ /* 0x000fe40000000f00 */
[----:B---3-5:R-:W-:Y:S05]  /*3b60*/  CALL.REL.NOINC `($__internal_0_$__cuda_sm10x_tcgen05_guardrail_trap_col_being_dealloced_not_returned_by_alloc) ;  /* 0x0000004400d07944 */ /* 0x028fea0003c00000 */
[----:B------:R-:W-:Y:S05]  /*3b70*/  BRA `(.L_x_70) ;  /* 0x0000000000087947 */ /* 0x000fea0003800000 */
.L_x_68:
[----:B------:R-:W-:Y:S02]  /*3b80*/  MOV R2, 0x3ba0 ;  /* 0x00003ba000027802 */ /* 0x000fe40000000f00 */
[----:B---3-5:R-:W-:Y:S05]  /*3b90*/  CALL.REL.NOINC `($__internal_2_$__cuda_sm10x_tcgen05_guardrail_trap_unallocated_columns_being_dealloced) ;  /* 0x0000004400dc7944 */ /* 0x028fea0003c00000 */
.L_x_70:
[----:B------:R-:W-:Y:S01]  /*3ba0*/  NOP ;  /* 0x0000000000007918 */ /* 0x000fe20000000000 */
[----:B------:R-:W-:Y:S05]  /*3bb0*/  EXIT ;  /* 0x000000000000794d */ /* 0x000fea0003800000 */
.L_x_52:
[----:B------:R-:W-:-:S09]  /*3bc0*/  UISETP.NE.OR UP3, UPT, UR8, 0x3, UP3 ;  /* 0x000000030800788c */ /* 0x000fd20009f65670 */
[----:B------:R-:W-:Y:S05]  /*3bd0*/  BRA.U UP3, `(.L_x_71) ;  /* 0x0000000d03b07547 */ /* 0x000fea000b800000 */
[----:B------:R-:W1:Y:S01]  /*3be0*/  LDC R0, c[0x0][0xb30] ;  /* 0x0002cc00ff007b82 */ /* 0x000e620000000800 */
[----:B------:R-:W2:Y:S01]  /*3bf0*/  LDCU.64 UR8, c[0x0][0x888] ;  /* 0x00011100ff0877ac */ /* 0x000ea20008000a00 */
[----:B------:R-:W-:Y:S02]  /*3c00*/  HFMA2 R27, -RZ, RZ, 0, 0 ;  /* 0x00000000ff1b7431 */ /* 0x000fe400000001ff */
[----:B------:R-:W-:Y:S01]  /*3c10*/  IMAD.MOV.U32 R29, RZ, RZ, 0x1 ;  /* 0x00000001ff1d7424 */ /* 0x000fe200078e00ff */
[----:B------:R-:W-:Y:S01]  /*3c20*/  MOV R25, 0x2000 ;  /* 0x0000200000197802 */ /* 0x000fe20000000f00 */
[----:B------:R-:W4:Y:S01]  /*3c30*/  LDCU.64 UR4, c[0x0][0x890] ;  /* 0x00011200ff0477ac */ /* 0x000f220008000a00 */
[----:B------:R-:W-:Y:S01]  /*3c40*/  IMAD.MOV.U32 R28, RZ, RZ, RZ ;  /* 0x000000ffff1c7224 */ /* 0x000fe200078e00ff */
[----:B------:R-:W3:Y:S01]  /*3c50*/  LDC R24, c[0x0][0x370] ;  /* 0x0000dc00ff187b82 */ /* 0x000ee20000000800 */
[----:B------:R-:W-:Y:S01]  /*3c60*/  UMOV UR7, 0x400 ;  /* 0x0000040000077882 */ /* 0x000fe20000000000 */
[----:B------:R-:W-:-:S02]  /*3c70*/  UPLOP3.LUT UP1, UPT, UPT, UPT, UPT, 0x40, 0x4 ;  /* 0x000000000004789c */ /* 0x000fc40003f2e870 */
[----:B------:R-:W-:Y:S01]  /*3c80*/  ULEA UR7, UR37, UR7, 0x18 ;  /* 0x0000000725077291 */ /* 0x000fe2000f8ec0ff */
[----:B------:R-:W-:-:S03]  /*3c90*/  UMOV UR13, URZ ;  /* 0x000000ff000d7c82 */ /* 0x000fc60008000000 */
[----:B------:R-:W3:Y:S01]  /*3ca0*/  LDC R3, c[0x0][0xb0c] ;  /* 0x0002c300ff037b82 */ /* 0x000ee20000000800 */
[----:B--2---:R-:W-:Y:S02]  /*3cb0*/  UISETP.NE.U32.AND UP3, UPT, UR8, URZ, UPT ;  /* 0x000000ff0800728c */ /* 0x004fe4000bf65070 */
[----:B----4-:R-:W-:-:S05]  /*3cc0*/  UISETP.NE.U32.AND UP5, UPT, UR4, URZ, UPT ;  /* 0x000000ff0400728c */ /* 0x010fca000bfa5070 */
[----:B------:R-:W2:Y:S01]  /*3cd0*/  LDC R18, c[0x0][0xb20] ;  /* 0x0002c800ff127b82 */ /* 0x000ea20000000800 */
[----:B-1----:R-:W-:Y:S01]  /*3ce0*/  ISETP.NE.AND P1, PT, R0, 0x1, PT ;  /* 0x000000010000780c */ /* 0x002fe20003f25270 */
[----:B------:R-:W-:Y:S02]  /*3cf0*/  UISETP.NE.AND.EX UP3, UPT, UR9, URZ, UPT, UP3 ;  /* 0x000000ff0900728c */ /* 0x000fe4000bf65330 */
[----:B------:R-:W-:-:S04]  /*3d00*/  UISETP.NE.AND.EX UP5, UPT, UR5, URZ, UPT, UP5 ;  /* 0x000000ff0500728c */ /* 0x000fc8000bfa5350 */
[----:B------:R-:W1:Y:S08]  /*3d10*/  LDC.64 R30, c[0x0][0x348] ;  /* 0x0000d200ff1e7b82 */ /* 0x000e700000000a00 */
[----:B------:R-:W4:Y:S08]  /*3d20*/  LDC.64 R16, c[0x0][0xb10] ;  /* 0x0002c400ff107b82 */ /* 0x000f300000000a00 */
[----:B------:R-:W1:Y:S08]  /*3d30*/  LDC.64 R6, c[0x0][0xb18] ;  /* 0x0002c600ff067b82 */ /* 0x000e700000000a00 */
[----:B------:R-:W1:Y:S08]  /*3d40*/  LDC.64 R4, c[0x0][0xb28] ;  /* 0x0002ca00ff047b82 */ /* 0x000e700000000a00 */
[----:B--23--:R-:W1:Y:S02]  /*3d50*/  LDC R19, c[0x0][0x374] ;  /* 0x0000dd00ff137b82 */ /* 0x00ce640000000800 */
.L_x_80:
[C---:B------:R-:W-:Y:S02]  /*3d60*/  LEA R0, R28.reuse, UR7, 0x3 ;  /* 0x000000071c007c11 */ /* 0x040fe4000f8e18ff */
[----:B------:R-:W-:Y:S02]  /*3d70*/  SHF.L.U32 R2, R27, 0x1f, RZ ;  /* 0x0000001f1b027819 */ /* 0x000fe400000006ff */
[----:B------:R-:W-:Y:S02]  /*3d80*/  LEA R20, R28, UR7, 0x4 ;  /* 0x000000071c147c11 */ /* 0x000fe4000f8e20ff */
[----:B--2---:R-:W2:Y:S02]  /*3d90*/  SYNCS.PHASECHK.TRANS64.TRYWAIT P0, [R0+URZ+0xc0], R2 ;  /* 0x0000c002000075a7 */ /* 0x004ea400080011ff */
[----:B--2---:R-:W-:Y:S05]  /*3da0*/  @!P0 BRA `(.L_x_72) ;  /* 0x0000004000648947 */ /* 0x004fea0003800000 */
.L_x_155:
[----:B------:R-:W-:Y:S01]  /*3db0*/  ISETP.GE.AND P0, PT, R40, 0x1, PT ;  /* 0x000000012800780c */ /* 0x000fe20003f06270 */
[----:B------:R-:W3:Y:S01]  /*3dc0*/  LDS.128 R20, [R20+0x150] ;  /* 0x0001500014147984 */ /* 0x000ee20000000c00 */
[----:B--2---:R-:W-:Y:S01]  /*3dd0*/  VIADD R0, R0, 0xd0 ;  /* 0x000000d000007836 */ /* 0x004fe20000000000 */
[----:B------:R-:W-:Y:S01]  /*3de0*/  @!PT LDS RZ, [RZ] ;  /* 0x00000000fffff984 */ /* 0x000fe20000000800 */
[----:B------:R-:W-:Y:S01]  /*3df0*/  @!PT LDS RZ, [RZ] ;  /* 0x00000000fffff984 */ /* 0x000fe20000000800 */
[----:B------:R-:W-:Y:S01]  /*3e00*/  @!PT LDS RZ, [RZ] ;  /* 0x00000000fffff984 */ /* 0x000fe20000000800 */
[----:B------:R-:W-:Y:S01]  /*3e10*/  @!PT LDS RZ, [RZ] ;  /* 0x00000000fffff984 */ /* 0x000fe20000000800 */
[----:B------:R2:W-:Y:S06]  /*3e20*/  MEMBAR.ALL.CTA ;  /* 0x0000000000007992 */ /* 0x0005ec0000008000 */
[----:B--2---:R-:W2:Y:S01]  /*3e30*/  FENCE.VIEW.ASYNC.S ;  /* 0x00000000000073c6 */ /* 0x004ea20000000000 */
[----:B------:R-:W-:Y:S04]  /*3e40*/  PRMT R0, RZ, 0x654, R0 ;  /* 0x00000654ff007816 */ /* 0x000fe80000000000 */
[----:B--2---:R2:W-:Y:S01]  /*3e50*/  SYNCS.ARRIVE.TRANS64.RED.A1T0 RZ, [R0+URZ], RZ ;  /* 0x000000ff00ff79a7 */ /* 0x0045e200081004ff */
[----:B---3--:R-:W-:Y:S11]  /*3e60*/  LOP3.LUT P3, RZ, R22, 0x1, RZ, 0xc0, !PT ;  /* 0x0000000116ff7812 */ /* 0x008ff6000786c0ff */
[----:B------:R-:W-:Y:S02]  /*3e70*/  @!UPT UIADD3 URZ, UPT, UPT, URZ, URZ, URZ ;  /* 0x000000fffffff290 */ /* 0x000fe4000fffe0ff */
[----:B------:R-:W-:Y:S02]  /*3e80*/  @P3 MOV R11, R20 ;  /* 0x00000014000b3202 */ /* 0x000fe40000000f00 */
[----:B------:R-:W-:Y:S01]  /*3e90*/  @P3 LOP3.LUT R10, R21, 0xffff, RZ, 0xc0, !PT ;  /* 0x0000ffff150a3812 */ /* 0x000fe200078ec0ff */
[----:B--2---:R-:W-:Y:S06]  /*3ea0*/  @!P0 BRA `(.L_x_73) ;  /* 0x0000000000a48947 */ /* 0x004fec0003800000 */
[-C--:B-1----:R-:W-:Y:S01]  /*3eb0*/  IMAD.HI.U32 R0, R19, R7.reuse, RZ ;  /* 0x0000000713007227 */ /* 0x082fe200078e00ff */
[----:B------:R-:W-:Y:S02]  /*3ec0*/  ISETP.NE.AND P0, PT, R6, 0x1, PT ;  /* 0x000000010600780c */ /* 0x000fe40003f05270 */
[----:B------:R-:W-:Y:S01]  /*3ed0*/  ISETP.NE.AND P2, PT, R40, 0x1, PT ;  /* 0x000000012800780c */ /* 0x000fe20003f45270 */
[----:B----4-:R-:W-:Y:S01]  /*3ee0*/  IMAD.HI.U32 R9, R24, R16, RZ ;  /* 0x0000001018097227 */ /* 0x010fe200078e00ff */
[----:B------:R-:W-:Y:S02]  /*3ef0*/  SHF.R.U32.HI R0, RZ, R18, R0 ;  /* 0x00000012ff007219 */ /* 0x000fe40000011600 */
[----:B------:R-:W-:Y:S01]  /*3f00*/  ISETP.NE.AND P4, PT, R3, 0x1, PT ;  /* 0x000000010300780c */ /* 0x000fe20003f85270 */
[----:B------:R-:W-:Y:S01]  /*3f10*/  IMAD.HI.U32 R13, R10, R7, RZ ;  /* 0x000000070a0d7227 */ /* 0x000fe200078e00ff */
[----:B------:R-:W-:Y:S02]  /*3f20*/  SHF.R.U32.HI R9, RZ, R17, R9 ;  /* 0x00000011ff097219 */ /* 0x000fe40000011609 */
[----:B------:R-:W-:Y:S01]  /*3f30*/  SEL R0, R19, R0, !P0 ;  /* 0x0000000013007207 */ /* 0x000fe20004000000 */
[----:B------:R-:W-:Y:S01]  /*3f40*/  IMAD.HI.U32 R12, R11, R16, RZ ;  /* 0x000000100b0c7227 */ /* 0x000fe200078e00ff */
[----:B------:R-:W-:Y:S03]  /*3f50*/  SEL R9, R24, R9, !P4 ;  /* 0x0000000918097207 */ /* 0x000fe60006000000 */
[-C--:B------:R-:W-:Y:S01]  /*3f60*/  IMAD.HI.U32 R8, R0, R4.reuse, RZ ;  /* 0x0000000400087227 */ /* 0x080fe200078e00ff */
[----:B------:R-:W-:Y:S03]  /*3f70*/  SHF.R.U32.HI R12, RZ, R17, R12 ;  /* 0x00000011ff0c7219 */ /* 0x000fe6000001160c */
[----:B------:R-:W-:Y:S01]  /*3f80*/  IMAD.HI.U32 R2, R9, R4, RZ ;  /* 0x0000000409027227 */ /* 0x000fe200078e00ff */
[-C--:B------:R-:W-:Y:S02]  /*3f90*/  @P2 SHF.R.U32.HI R0, RZ, R5.reuse, R8 ;  /* 0x00000005ff002219 */ /* 0x080fe40000011608 */
[----:B------:R-:W-:Y:S02]  /*3fa0*/  SHF.R.U32.HI R8, RZ, R18, R13 ;  /* 0x00000012ff087219 */ /* 0x000fe4000001160d */
[----:B------:R-:W-:Y:S01]  /*3fb0*/  @P2 SHF.R.U32.HI R9, RZ, R5, R2 ;  /* 0x00000005ff092219 */ /* 0x000fe20000011602 */
[----:B------:R-:W-:Y:S01]  /*3fc0*/  IMAD R0, R40, R0, RZ ;  /* 0x0000000028007224 */ /* 0x000fe200078e02ff */
[----:B------:R-:W-:Y:S02]  /*3fd0*/  SEL R8, R10, R8, !P0 ;  /* 0x000000080a087207 */ /* 0x000fe40004000000 */
[----:B------:R-:W-:Y:S01]  /*3fe0*/  SEL R2, R11, R12, !P4 ;  /* 0x0000000c0b027207 */ /* 0x000fe20006000000 */
[----:B------:R-:W-:Y:S01]  /*3ff0*/  IMAD R12, R40, R9, RZ ;  /* 0x00000009280c7224 */ /* 0x000fe200078e02ff */
[C---:B------:R-:W-:Y:S01]  /*4000*/  ISETP.GE.AND P0, PT, R8.reuse, R0, PT ;  /* 0x000000000800720c */ /* 0x040fe20003f06270 */
[----:B------:R-:W-:Y:S03]  /*4010*/  IMAD.HI.U32 R0, R8, R4, RZ ;  /* 0x0000000408007227 */ /* 0x000fe600078e00ff */
[----:B------:R-:W-:Y:S02]  /*4020*/  ISETP.GE.OR P0, PT, R2, R12, P0 ;  /* 0x0000000c0200720c */ /* 0x000fe40000706670 */
[-C--:B------:R-:W-:Y:S04]  /*4030*/  SHF.R.U32.HI R0, RZ, R5.reuse, R0 ;  /* 0x00000005ff007219 */ /* 0x080fe80000011600 */
[----:B------:R-:W-:Y:S05]  /*4040*/  SEL R13, R8, R0, !P2 ;  /* 0x00000000080d7207 */ /* 0x000fea0005000000 */
[----:B------:R-:W-:Y:S02]  /*4050*/  IMAD.MOV R12, RZ, RZ, -R13 ;  /* 0x000000ffff0c7224 */ /* 0x000fe400078e0a0d */
[----:B------:R-:W-:Y:S04]  /*4060*/  @!P0 IMAD.HI.U32 R0, R2, R4, RZ ;  /* 0x0000000402008227 */ /* 0x000fe800078e00ff */
[----:B------:R-:W-:Y:S01]  /*4070*/  IMAD R12, R40, R12, R8 ;  /* 0x0000000c280c7224 */ /* 0x000fe200078e0208 */
[----:B------:R-:W-:Y:S04]  /*4080*/  @!P0 SHF.R.U32.HI R0, RZ, R5, R0 ;  /* 0x00000005ff008219 */ /* 0x000fe80000011600 */
[----:B------:R-:W-:Y:S04]  /*4090*/  @!P0 SEL R0, R2, R0, !P2 ;  /* 0x0000000002008207 */ /* 0x000fe80005000000 */
[----:B------:R-:W-:Y:S01]  /*40a0*/  @!P0 IADD3 R13, PT, PT, R13, -R0, RZ ;  /* 0x800000000d0d8210 */ /* 0x000fe20007ffe0ff */
[----:B------:R-:W-:Y:S01]  /*40b0*/  @!P0 IMAD R0, R9, R12, R0 ;  /* 0x0000000c09008224 */ /* 0x000fe200078e0200 */
[----:B------:R-:W-:Y:S01]  /*40c0*/  IADD3 R9, PT, PT, -R8, RZ, RZ ;  /* 0x000000ff08097210 */ /* 0x000fe20007ffe1ff */
[--C-:B------:R-:W-:Y:S02]  /*40d0*/  IMAD.MOV R12, RZ, RZ, -R2.reuse ;  /* 0x000000ffff0c7224 */ /* 0x100fe400078e0a02 */
[----:B------:R-:W-:Y:S02]  /*40e0*/  @!P0 IMAD R8, R13, R40, R2 ;  /* 0x000000280d088224 */ /* 0x000fe400078e0202 */
[----:B------:R-:W-:Y:S02]  /*40f0*/  @!P0 IMAD.MOV.U32 R2, RZ, RZ, R0 ;  /* 0x000000ffff028224 */ /* 0x000fe400078e0000 */
[----:B------:R-:W-:Y:S02]  /*4100*/  IMAD R11, R3, R12, R11 ;  /* 0x0000000c030b7224 */ /* 0x000fe400078e020b */
[----:B------:R-:W-:Y:S02]  /*4110*/  IMAD R10, R6, R9, R10 ;  /* 0x00000009060a7224 */ /* 0x000fe400078e020a */
[----:B------:R-:W-:Y:S02]  /*4120*/  IMAD R11, R2, R3, R11 ;  /* 0x00000003020b7224 */ /* 0x000fe400078e020b */
[----:B------:R-:W-:Y:S02]  /*4130*/  IMAD R10, R8, R6, R10 ;  /* 0x00000006080a7224 */ /* 0x000fe400078e020a */
.L_x_73:
[----:B------:R-:W-:Y:S05]  /*4140*/  BRA.U UP1, `(.L_x_74) ;  /* 0x0000000101107547 */ /* 0x000fea000b800000 */
[----:B------:R-:W-:Y:S04]  /*4150*/  MOV R2, UR6 ;  /* 0x0000000600027c02 */ /* 0x000fe80008000f00 */
[----:B------:R-:W-:Y:S04]  /*4160*/  SHF.L.U32 R2, R2, 0x1f, RZ ;  /* 0x0000001f02027819 */ /* 0x000fe800000006ff */
[----:B------:R-:W2:Y:S02]  /*4170*/  SYNCS.PHASECHK.TRANS64.TRYWAIT P0, [UR7+0xb8], R2 ;  /* 0x0000b802ff0075a7 */ /* 0x000ea40008001107 */
[----:B--2---:R-:W-:Y:S05]  /*4180*/  @!P0 BRA `(.L_x_75) ;  /* 0x0000003c00808947 */ /* 0x004fea0003800000 */
.L_x_74:
[----:B------:R-:W-:Y:S02]  /*4190*/  R2UR UR11, R15 ;  /* 0x000000000f0b72ca */ /* 0x000fe400000e0000 */
[----:B------:R-:W-:Y:S02]  /*41a0*/  R2UR UR10, R14 ;  /* 0x000000000e0a72ca */ /* 0x000fe400000e0000 */
[----:B------:R-:W-:Y:S04]  /*41b0*/  ISETP.NE.U32.AND P2, PT, RZ, UR4, PT ;  /* 0x00000004ff007c0c */ /* 0x000fe8000bf45070 */
[----:B------:R-:W-:Y:S05]  /*41c0*/  ISETP.NE.AND.EX P2, PT, RZ, UR5, PT, P2 ;  /* 0x00000005ff007c0c */ /* 0x000fea000bf45320 */
[----:B------:R-:W-:Y:S02]  /*41d0*/  USHF.L.U32 UR11, UR11, 0x7, URZ ;  /* 0x000000070b0b7899 */ /* 0x000fe400080006ff */
[----:B------:R-:W-:Y:S01]  /*41e0*/  USHF.L.U32 UR10, UR10, 0x6, URZ ;  /* 0x000000060a0a7899 */ /* 0x000fe200080006ff */
[----:B------:R-:W-:Y:S11]  /*41f0*/  BRA.U !UP5, `(.L_x_76) ;  /* 0x000000010d347547 */ /* 0x000ff6000b800000 */
[----:B------:R-:W-:Y:S01]  /*4200*/  UPLOP3.LUT UP0, UPT, UPT, UPT, UP3, 0x80, 0x8 ;  /* 0x000000000008789c */ /* 0x000fe20003f0f030 */
[----:B--2---:R-:W-:Y:S02]  /*4210*/  HFMA2 R0, -RZ, RZ, 0, 5.9604644775390625e-08 ;  /* 0x00000001ff007431 */ /* 0x004fe400000001ff */
[----:B------:R-:W-:Y:S03]  /*4220*/  IMAD.MOV.U32 R92, RZ, RZ, 0x1 ;  /* 0x00000001ff5c7424 */ /* 0x000fe600078e00ff */
[----:B------:R-:W-:Y:S05]  /*4230*/  PLOP3.LUT P0, PT, PT, PT, UP0, 0x80, 0x8 ;  /* 0x000000000008781c */ /* 0x000fea0003f0f008 */
[----:B------:R-:W2:Y:S01]  /*4240*/  @UP0 LDCU.64 UR14, c[0x0][0x888] ;  /* 0x00011100ff0e07ac */ /* 0x000ea20008000a00 */
[----:B------:R-:W-:Y:S07]  /*4250*/  @UP0 UIMAD UR8, UR36, UR4, URZ ;  /* 0x00000004240802a4 */ /* 0x000fee000f8e02ff */
[----:B------:R-:W-:Y:S01]  /*4260*/  @!P0 PRMT R92, R0, 0x7610, R92 ;  /* 0x00007610005c8816 */ /* 0x000fe2000000005c */
[----:B--2---:R-:W-:Y:S03]  /*4270*/  @UP0 UIMAD.WIDE UR14, UR8, 0x4, UR14 ;  /* 0x00000004080e08a5 */ /* 0x004fe6000f8e020e */
[----:B------:R-:W2:Y:S03]  /*4280*/  @!UP0 LDCU UR8, c[0x0][0x880] ;  /* 0x00011000ff0887ac */ /* 0x000ea60008000800 */
[----:B------:R-:W-:Y:S01]  /*4290*/  IMAD.U32 R8, RZ, RZ, UR14 ;  /* 0x0000000eff087e24 */ /* 0x000fe2000f8e00ff */
[----:B------:R-:W-:Y:S05]  /*42a0*/  MOV R9, UR15 ;  /* 0x0000000f00097c02 */ /* 0x000fea0008000f00 */
[----:B-----5:R3:W5:Y:S02]  /*42b0*/  @P0 LDG.E R49, desc[UR44][R8.64] ;  /* 0x0000002c08310981 */ /* 0x020764000c1e1900 */
[----:B--23--:R-:W-:Y:S07]  /*42c0*/  @!P0 IMAD.U32 R49, RZ, RZ, UR8 ;  /* 0x00000008ff318e24 */ /* 0x00cfee000f8e00ff */
.L_x_76:
[----:B-----5:R-:W-:Y:S01]  /*42d0*/  @!P2 FSETP.EQ.AND P0, PT, R49, RZ, PT ;  /* 0x000000ff3100a20b */ /* 0x020fe20003f02000 */
[----:B------:R-:W-:Y:S01]  /*42e0*/  @!UPT UIADD3 URZ, UPT, UPT, URZ, URZ, URZ ;  /* 0x000000fffffff290 */ /* 0x000fe2000fffe0ff */
[----:B------:R-:W-:Y:S11]  /*42f0*/  @!P2 BRA `(.L_x_77) ;  /* 0x000000000014a947 */ /* 0x000ff60003800000 */
[----:B------:R-:W-:Y:S02]  /*4300*/  LOP3.LUT P2, RZ, R92, 0xff, RZ, 0xc0, !PT ;  /* 0x000000ff5cff7812 */ /* 0x000fe4000784c0ff */
[----:B------:R-:W-:Y:S04]  /*4310*/  PLOP3.LUT P0, PT, PT, PT, UP0, 0x80, 0x8 ;  /* 0x000000000008781c */ /* 0x000fe80003f0f008 */
[----:B------:R-:W-:Y:S07]  /*4320*/  PLOP3.LUT P0, PT, P0, PT, PT, 0x8, 0x80 ;  /* 0x000000000080781c */ /* 0x000fee000070e170 */
[----:B------:R-:W-:Y:S11]  /*4330*/  @P2 FSETP.EQ.AND P0, PT, R49, RZ, PT ;  /* 0x000000ff3100220b */ /* 0x000ff60003f02000 */
[----:B------:R-:W-:Y:S02]  /*4340*/  @!UPT UIADD3 URZ, UPT, UPT, URZ, URZ, URZ ;  /* 0x000000fffffff290 */ /* 0x000fe4000fffe0ff */
.L_x_77:
[----:B------:R-:W-:Y:S01]  /*4350*/  ULEA UR15, UR13, UR7, 0x3 ;  /* 0x000000070d0f7291 */ /* 0x000fe2000f8e18ff */
[----:B------:R-:W-:Y:S02]  /*4360*/  SHF.L.U32 R9, R29, 0x1f, RZ ;  /* 0x0000001f1d097819 */ /* 0x000fe400000006ff */
[----:B------:R-:W-:Y:S04]  /*4370*/  ELECT P4, URZ, PT ;  /* 0x0000000000ff782f */ /* 0x000fe80003880000 */
[----:B------:R-:W-:Y:S02]  /*4380*/  PLOP3.LUT P4, PT, P0, P4, PT, 0xf2, 0x2f ;  /* 0x00000000002f781c */ /* 0x000fe40000789e72 */
[----:B------:R-:W3:Y:S11]  /*4390*/  SYNCS.PHASECHK.TRANS64.TRYWAIT P2, [UR15+0x98], R9 ;  /* 0x00009809ff0075a7 */ /* 0x000ef6000804110f */
[----:B-1----:R-:W-:Y:S05]  /*43a0*/  @!P4 IADD3 R8, P0, PT, R30, 0x580, RZ ;  /* 0x000005801e08c810 */ /* 0x002fea0007f1e0ff */
[----:B--2---:R-:W-:Y:S01]  /*43b0*/  @!P4 IMAD.X R2, RZ, RZ, R31, P0 ;  /* 0x000000ffff02c224 */ /* 0x004fe200000e061f */
[----:B---3--:R-:W-:Y:S07]  /*43c0*/  @!P2 BRA `(.L_x_78) ;  /* 0x0000003c0008a947 */ /* 0x008fee0003800000 */
.L_x_158:
[----:B------:R-:W2:Y:S01]  /*43d0*/  LDC.64 R12, c[0x0][0xb18] ;  /* 0x0002c600ff0c7b82 */ /* 0x000ea20000000a00 */
[----:B------:R-:W-:Y:S01]  /*43e0*/  @!P4 R2UR UR8, R2 ;  /* 0x000000000208c2ca */ /* 0x000fe200000e0000 */
[----:B------:R-:W-:Y:S01]  /*43f0*/  VOTEU.ALL UP2, P4 ;  /* 0x0000000000ff7886 */ /* 0x000fe20002040000 */
[----:B------:R-:W-:Y:S01]  /*4400*/  @!P4 R2UR UR9, R8 ;  /* 0x000000000809c2ca */ /* 0x000fe200000e0000 */
[----:B------:R-:W-:Y:S01]  /*4410*/  VOTEU.ALL UP1, P4 ;  /* 0x0000000000ff7886 */ /* 0x000fe20002020000 */
[----:B-1----:R-:W-:Y:S03]  /*4420*/  @!P4 IMAD.MOV.U32 R0, RZ, RZ, 0x2000 ;  /* 0x00002000ff00c424 */ /* 0x002fe600078e00ff */
[----:B------:R-:W1:Y:S01]  /*4430*/  @!P1 LDC R2, c[0x0][0xb0c] ;  /* 0x0002c300ff029b82 */ /* 0x000e620000000800 */
[----:B------:R-:W-:Y:S01]  /*4440*/  UMOV UR20, 0x0 ;  /* 0x0000000000147882 */ /* 0x000fe20000000000 */
[----:B------:R-:W-:Y:S01]  /*4450*/  UMOV UR21, 0x10000000 ;  /* 0x1000000000157882 */ /* 0x000fe20000000000 */
[----:B------:R-:W-:Y:S01]  /*4460*/  UMOV UR12, UR36 ;  /* 0x00000024000c7c82 */ /* 0x000fe20008000000 */
[----:B------:R-:W-:Y:S01]  /*4470*/  UIADD3 UR14, UPT, UPT, UR13, 0x1, URZ ;  /* 0x000000010d0e7890 */ /* 0x000fe2000fffe0ff */
[----:B------:R-:W-:Y:S01]  /*4480*/  @P3 SHF.R.U32.HI R26, RZ, 0x10, R21 ;  /* 0x00000010ff1a3819 */ /* 0x000fe20000011615 */
[----:B------:R-:W-:Y:S02]  /*4490*/  VIADD R28, R28, 0x1 ;  /* 0x000000011c1c7836 */ /* 0x000fe40000000000 */
[----:B------:R-:W-:Y:S01]  /*44a0*/  IMAD.U32 R9, RZ, RZ, UR8 ;  /* 0x00000008ff097e24 */ /* 0x000fe2000f8e00ff */
[----:B------:R-:W-:Y:S01]  /*44b0*/  @!UP2 ULEA UR8, UR13, UR7, 0xd ;  /* 0x000000070d08a291 */ /* 0x000fe2000f8e68ff */
[----:B------:R-:W-:Y:S01]  /*44c0*/  IMAD.U32 R8, RZ, RZ, UR9 ;  /* 0x00000009ff087e24 */ /* 0x000fe2000f8e00ff */
[----:B------:R-:W-:Y:S02]  /*44d0*/  UIADD3 UR9, UPT, UPT, UR15, 0x80, URZ ;  /* 0x000000800f097890 */ /* 0x000fe4000fffe0ff */
[----:B------:R-:W-:Y:S01]  /*44e0*/  @!P4 R2UR UR19, R9 ;  /* 0x000000000913c2ca */ /* 0x000fe200000e0000 */
[----:B------:R-:W-:Y:S01]  /*44f0*/  @!UP2 UIADD3 UR8, UPT, UPT, UR8, 0x200, URZ ;  /* 0x000002000808a890 */ /* 0x000fe2000fffe0ff */
[----:B------:R-:W-:Y:S01]  /*4500*/  @!P4 R2UR UR18, R8 ;  /* 0x000000000812c2ca */ /* 0x000fe200000e0000 */
[----:B------:R-:W-:Y:S01]  /*4510*/  UISETP.NE.AND UP4, UPT, UR14, 0x3, UPT ;  /* 0x000000030e00788c */ /* 0x000fe2000bf85270 */
[----:B------:R-:W3:Y:S01]  /*4520*/  LDC.64 R8, c[0x0][0xb10] ;  /* 0x0002c400ff087b82 */ /* 0x000ee20000000a00 */
[----:B------:R-:W-:Y:S02]  /*4530*/  UPRMT UR16, UR37, 0x654, UR9 ;  /* 0x0000065425107896 */ /* 0x000fe40008000009 */
[----:B------:R-:W-:Y:S02]  /*4540*/  USEL UR17, URZ, 0x1, UP4 ;  /* 0x00000001ff117887 */ /* 0x000fe4000a000000 */
[----:B------:R-:W-:Y:S04]  /*4550*/  USEL UR14, UR14, URZ, UP4 ;  /* 0x000000ff0e0e7287 */ /* 0x000fe8000a000000 */
[----:B------:R-:W-:Y:S01]  /*4560*/  ULEA UR13, UR14, UR7, 0x3 ;  /* 0x000000070e0d7291 */ /* 0x000fe2000f8e18ff */
[----:B------:R-:W-:Y:S01]  /*4570*/  LOP3.LUT R29, R29, UR17, RZ, 0x3c, !PT ;  /* 0x000000111d1d7c12 */ /* 0x000fe2000f8e3cff */
[----:B------:R1:W-:Y:S01]  /*4580*/  @!UP1 UTMALDG.3D [UR8], [UR18], desc[UR20] ;  /* 0x00001408120095b4 */ /* 0x0003e20008011000 */
[----:B------:R5:W-:Y:S02]  /*4590*/  @!P4 SYNCS.ARRIVE.TRANS64.RED.A0TR RZ, [UR15+0x80], R0 ;  /* 0x00008000ffffc9a7 */ /* 0x000be4000830040f */
[----:B------:R-:W-:Y:S01]  /*45a0*/  SHF.L.U32 R14, R29, 0x1f, RZ ;  /* 0x0000001f1d0e7819 */ /* 0x000fe200000006ff */
[C---:B---3--:R-:W-:Y:S01]  /*45b0*/  @!P1 IMAD.HI.U32 R8, R11.reuse, R8, RZ ;  /* 0x000000080b089227 */ /* 0x048fe200078e00ff */
[----:B--2---:R-:W-:Y:S02]  /*45c0*/  @!P1 ISETP.NE.AND P0, PT, R12, 0x1, PT ;  /* 0x000000010c00980c */ /* 0x004fe40003f05270 */
[----:B-1----:R-:W-:Y:S01]  /*45d0*/  @!P1 ISETP.NE.AND P2, PT, R2, 0x1, PT ;  /* 0x000000010200980c */ /* 0x002fe20003f45270 */
[----:B------:R-:W-:Y:S01]  /*45e0*/  SYNCS.ARRIVE.TRANS64.RED.A1T0 RZ, [UR16], RZ ;  /* 0x000000ffffff79a7 */ /* 0x000fe20008100410 */
[C---:B------:R-:W-:Y:S01]  /*45f0*/  @!P1 IMAD.HI.U32 R13, R10.reuse, R13, RZ ;  /* 0x0000000d0a0d9227 */ /* 0x040fe200078e00ff */
[----:B------:R-:W-:Y:S04]  /*4600*/  @!P1 SHF.R.U32.HI R8, RZ, R9, R8 ;  /* 0x00000009ff089219 */ /* 0x000fe80000011608 */
[----:B------:R-:W-:Y:S01]  /*4610*/  @!P1 SEL R8, R11, R8, !P2 ;  /* 0x000000080b089207 */ /* 0x000fe20005000000 */
[----:B------:R-:W1:Y:S01]  /*4620*/  SYNCS.PHASECHK.TRANS64.TRYWAIT P5, [UR13+0x98], R14 ;  /* 0x0000980eff0075a7 */ /* 0x000e6200080a110d */
[----:B-----5:R-:W2:Y:S02]  /*4630*/  @!P1 LDC R0, c[0x0][0xb20] ;  /* 0x0002c800ff009b82 */ /* 0x020ea40000000800 */
[----:B--2---:R-:W-:Y:S04]  /*4640*/  @!P1 SHF.R.U32.HI R0, RZ, R0, R13 ;  /* 0x00000000ff009219 */ /* 0x004fe8000001160d */
[----:B------:R-:W-:Y:S05]  /*4650*/  @!P1 SEL R9, R10, R0, !P0 ;  /* 0x000000000a099207 */ /* 0x000fea0004000000 */
[----:B------:R-:W-:Y:S02]  /*4660*/  @!P1 IMAD.IADD R0, R9, 0x1, -R8 ;  /* 0x0000000109009824 */ /* 0x000fe400078e0a08 */
[----:B------:R-:W-:Y:S02]  /*4670*/  @!P1 IMAD.IADD R8, R8, 0x1, -R9 ;  /* 0x0000000108089824 */ /* 0x000fe400078e0a09 */
[----:B------:R-:W-:Y:S02]  /*4680*/  @!P1 IMAD R11, R0, R2, R11 ;  /* 0x00000002000b9224 */ /* 0x000fe400078e020b */
[----:B------:R-:W-:Y:S01]  /*4690*/  @!P1 IMAD R10, R8, R12, R10 ;  /* 0x0000000c080a9224 */ /* 0x000fe200078e020a */
[----:B-1----:R-:W-:Y:S06]  /*46a0*/  @!P5 BRA `(.L_x_79) ;  /* 0x000000380068d947 */ /* 0x002fec0003800000 */
.L_x_160:
[----:B------:R-:W-:Y:S01]  /*46b0*/  @!P4 IADD3 R2, P0, PT, R30, 0x580, RZ ;  /* 0x000005801e02c810 */ /* 0x000fe20007f1e0ff */
[----:B------:R-:W-:Y:S01]  /*46c0*/  UMOV UR18, 0x0 ;  /* 0x0000000000127882 */ /* 0x000fe20000000000 */
[----:B------:R-:W-:Y:S01]  /*46d0*/  UMOV UR19, 0x10000000 ;  /* 0x1000000000137882 */ /* 0x000fe20000000000 */
[----:B------:R-:W-:Y:S01]  /*46e0*/  VOTEU.ALL UP1, P4 ;  /* 0x0000000000ff7886 */ /* 0x000fe20002020000 */
[----:B------:R-:W-:Y:S01]  /*46f0*/  @!P4 R2UR UR9, R2 ;  /* 0x000000000209c2ca */ /* 0x000fe200000e0000 */
[----:B-1----:R-:W-:Y:S01]  /*4700*/  @!P4 IMAD.X R0, RZ, RZ, R31, P0 ;  /* 0x000000ffff00c224 */ /* 0x002fe200000e061f */
[----:B------:R-:W-:Y:S01]  /*4710*/  UMOV UR12, UR36 ;  /* 0x00000024000c7c82 */ /* 0x000fe20008000000 */
[----:B------:R-:W-:Y:S01]  /*4720*/  @P3 R2UR UR36, R26 ;  /* 0x000000001a2432ca */ /* 0x000fe200000e0000 */
[----:B------:R-:W-:Y:S01]  /*4730*/  @!UP1 ULEA UR15, UR14, UR7, 0xd ;  /* 0x000000070e0f9291 */ /* 0x000fe2000f8e68ff */
[----:B------:R-:W-:Y:S01]  /*4740*/  ISETP.NE.AND P0, PT, R28, 0x2, PT ;  /* 0x000000021c00780c */ /* 0x000fe20003f05270 */
[----:B------:R-:W-:Y:S01]  /*4750*/  @!UP1 UIADD3 UR10, UPT, UPT, UR10, 0x20, URZ ;  /* 0x000000200a0a9890 */ /* 0x000fe2000fffe0ff */
[----:B------:R-:W-:Y:S01]  /*4760*/  @!P4 R2UR UR8, R0 ;  /* 0x000000000008c2ca */ /* 0x000fe200000e0000 */
[----:B------:R-:W-:Y:S01]  /*4770*/  IMAD.IADD R14, R10, 0x1, R90 ;  /* 0x000000010a0e7824 */ /* 0x000fe200078e025a */
[----:B------:R-:W-:Y:S01]  /*4780*/  SEL R0, RZ, 0x1, P0 ;  /* 0x00000001ff007807 */ /* 0x000fe20000000000 */
[----:B------:R-:W-:Y:S01]  /*4790*/  IMAD.IADD R15, R11, 0x1, R91 ;  /* 0x000000010b0f7824 */ /* 0x000fe200078e025b */
[----:B------:R-:W-:Y:S02]  /*47a0*/  SEL R28, R28, RZ, P0 ;  /* 0x000000ff1c1c7207 */ /* 0x000fe40000000000 */
[----:B------:R-:W-:Y:S01]  /*47b0*/  IMAD.U32 R8, RZ, RZ, UR9 ;  /* 0x00000009ff087e24 */ /* 0x000fe2000f8e00ff */
[----:B------:R-:W-:Y:S01]  /*47c0*/  UIADD3 UR9, UPT, UPT, UR13, 0x80, URZ ;  /* 0x000000800d097890 */ /* 0x000fe2000fffe0ff */
[----:B------:R-:W-:Y:S03]  /*47d0*/  LOP3.LUT R27, R27, R0, RZ, 0x3c, !PT ;  /* 0x000000001b1b7212 */ /* 0x000fe600078e3cff */
[----:B------:R-:W-:Y:S02]  /*47e0*/  @!P4 R2UR UR16, R8 ;  /* 0x000000000810c2ca */ /* 0x000fe400000e0000 */
[----:B------:R-:W-:Y:S01]  /*47f0*/  IMAD.U32 R9, RZ, RZ, UR8 ;  /* 0x00000008ff097e24 */ /* 0x000fe2000f8e00ff */
[----:B------:R-:W-:Y:S01]  /*4800*/  @!UP1 UIADD3 UR8, UPT, UPT, UR15, 0x200, URZ ;  /* 0x000002000f089890 */ /* 0x000fe2000fffe0ff */
[----:B------:R-:W-:Y:S01]  /*4810*/  VOTEU.ALL UP1, P4 ;  /* 0x0000000000ff7886 */ /* 0x000fe20002020000 */
[----:B------:R-:W-:Y:S02]  /*4820*/  UPRMT UR15, UR37, 0x654, UR9 ;  /* 0x00000654250f7896 */ /* 0x000fe40008000009 */
[----:B------:R-:W-:Y:S11]  /*4830*/  @!P4 R2UR UR17, R9 ;  /* 0x000000000911c2ca */ /* 0x000ff600000e0000 */
[----:B------:R-:W-:Y:S02]  /*4840*/  @!UPT UIADD3 URZ, UPT, UPT, URZ, URZ, URZ ;  /* 0x000000fffffff290 */ /* 0x000fe4000fffe0ff */
[----:B------:R2:W-:Y:S01]  /*4850*/  @!UP1 UTMALDG.3D [UR8], [UR16], desc[UR18] ;  /* 0x00001208100095b4 */ /* 0x0005e20008011000 */
[----:B------:R2:W-:Y:S01]  /*4860*/  @!P4 SYNCS.ARRIVE.TRANS64.RED.A0TR RZ, [UR13+0x80], R25 ;  /* 0x00008019ffffc9a7 */ /* 0x0005e2000830040d */
[----:B------:R-:W-:Y:S04]  /*4870*/  UIADD3 UR13, UPT, UPT, UR14, 0x1, URZ ;  /* 0x000000010e0d7890 */ /* 0x000fe8000fffe0ff */
[----:B------:R-:W-:Y:S04]  /*4880*/  UISETP.NE.AND UP1, UPT, UR13, 0x3, UPT ;  /* 0x000000030d00788c */ /* 0x000fe8000bf25270 */
[----:B------:R-:W-:Y:S02]  /*4890*/  USEL UR14, URZ, 0x1, UP1 ;  /* 0x00000001ff0e7887 */ /* 0x000fe40008800000 */
[----:B------:R-:W-:Y:S02]  /*48a0*/  USEL UR13, UR13, URZ, UP1 ;  /* 0x000000ff0d0d7287 */ /* 0x000fe40008800000 */
[----:B------:R-:W-:Y:S02]  /*48b0*/  UPLOP3.LUT UP1, UPT, UPT, UPT, UPT, 0x80, 0x8 ;  /* 0x000000000008789c */ /* 0x000fe40003f2f070 */
[----:B------:R-:W-:Y:S01]  /*48c0*/  LOP3.LUT R29, R29, UR14, RZ, 0x3c, !PT ;  /* 0x0000000e1d1d7c12 */ /* 0x000fe2000f8e3cff */
[----:B------:R-:W-:Y:S01]  /*48d0*/  SYNCS.ARRIVE.TRANS64.RED.A1T0 RZ, [UR15], RZ ;  /* 0x000000ffffff79a7 */ /* 0x000fe2000810040f */
[----:B------:R-:W-:Y:S07]  /*48e0*/  @P3 BRA `(.L_x_80) ;  /* 0xfffffff4001c3947 */ /* 0x000fee000383ffff */
[----:B------:R-:W-:Y:S01]  /*48f0*/  UIADD3 UR7, UPT, UPT, UR7, 0x98, URZ ;  /* 0x0000009807077890 */ /* 0x000fe2000fffe0ff */
[----:B------:R-:W-:-:S03]  /*4900*/  SHF.L.U32 R2, R29, 0x1f, RZ ;  /* 0x0000001f1d027819 */ /* 0x000fc600000006ff */
[----:B------:R-:W-:-:S09]  /*4910*/  ULEA UR4, UR13, UR7, 0x3 ;  /* 0x000000070d047291 */ /* 0x000fd2000f8e18ff */
[----:B------:R-:W1:Y:S02]  /*4920*/  SYNCS.PHASECHK.TRANS64.TRYWAIT P0, [UR4], R2 ;  /* 0x00000002ff0075a7 */ /* 0x000e640008001104 */
[----:B-1----:R-:W-:Y:S05]  /*4930*/  @!P0 BRA `(.L_x_81) ;  /* 0x0000003400dc8947 */ /* 0x002fea0003800000 */
.L_x_162:
        /* <DEDUP_REMOVED lines=9> */
.L_x_164:
[----:B------:R-:W-:-:S04]  /*49d0*/  UIADD3 UR5, UPT, UPT, UR5, 0x1, URZ ;  /* 0x0000000105057890 */ /* 0x000fc8000fffe0ff */
[----:B------:R-:W-:-:S04]  /*49e0*/  UISETP.NE.AND UP0, UPT, UR5, 0x3, UPT ;  /* 0x000000030500788c */ /* 0x000fc8000bf05270 */
[----:B------:R-:W-:Y:S02]  /*49f0*/  USEL UR4, URZ, 0x1, UP0 ;  /* 0x00000001ff047887 */ /* 0x000fe40008000000 */
[----:B------:R-:W-:-:S04]  /*4a00*/  USEL UR5, UR5, URZ, UP0 ;  /* 0x000000ff05057287 */ /* 0x000fc80008000000 */
[----:B------:R-:W-:Y:S01]  /*4a10*/  ULEA UR5, UR5, UR7, 0x3 ;  /* 0x0000000705057291 */ /* 0x000fe2000f8e18ff */
[----:B-1----:R-:W-:-:S04]  /*4a20*/  LOP3.LUT R2, R29, UR4, RZ, 0x3c, !PT ;  /* 0x000000041d027c12 */ /* 0x002fc8000f8e3cff */
[----:B------:R-:W-:Y:S01]  /*4a30*/  SHF.L.U32 R2, R2, 0x1f, RZ ;  /* 0x0000001f02027819 */ /* 0x000fe200000006ff */
[----:B------:R-:W-:-:S07]  /*4a40*/  IMAD.U32 R0, RZ, RZ, UR5 ;  /* 0x00000005ff007e24 */ /* 0x000fce000f8e00ff */
.L_x_83:
[----:B-1----:R1:W3:Y:S02]  /*4a50*/  SYNCS.PHASECHK.TRANS64.TRYWAIT P0, [R0+URZ], R2 ;  /* 0x00000002000075a7 */ /* 0x0022e400080011ff */
[----:B---3--:R-:W-:Y:S05]  /*4a60*/  @!P0 NANOSLEEP.SYNCS 0x989680 ;  /* 0x009896800000895d */ /* 0x008fea0003900000 */
[----:B------:R-:W3:Y:S02]  /*4a70*/  @!P0 SYNCS.PHASECHK.TRANS64 P0, [R0+URZ], R2 ;  /* 0x00000002000085a7 */ /* 0x000ee400080010ff */
[----:B--23--:R-:W-:Y:S05]  /*4a80*/  @P0 EXIT ;  /* 0x000000000000094d */ /* 0x00cfea0003800000 */
[----:B------:R-:W-:Y:S05]  /*4a90*/  BRA `(.L_x_83) ;  /* 0xfffffffc00ec7947 */ /* 0x000fea000383ffff */
.L_x_71:
[----:B------:R-:W-:-:S06]  /*4aa0*/  UISETP.GE.AND UP1, UPT, UR8, 0x4, UPT ;  /* 0x000000040800788c */ /* 0x000fcc000bf26270 */
[----:B------:R-:W-:-:S13]  /*4ab0*/  PLOP3.LUT P0, PT, PT, PT, UP1, 0x80, 0x8 ;  /* 0x000000000008781c */ /* 0x000fda0003f0f018 */
[----:B------:R-:W-:Y:S05]  /*4ac0*/  @!P0 EXIT ;  /* 0x000000000000894d */ /* 0x000fea0003800000 */
[----:B------:R-:W-:Y:S01]  /*4ad0*/  BAR.SYNC.DEFER_BLOCKING 0x6, 0xa0 ;  /* 0x0182800000007b1d */ /* 0x000fe20000010000 */
[C---:B------:R-:W-:Y:S01]  /*4ae0*/  IMAD.SHL.U32 R103, R97.reuse, 0x20, RZ ;  /* 0x0000002061677824 */ /* 0x040fe200078e00ff */
[C---:B------:R-:W-:Y:S01]  /*4af0*/  LOP3.LUT R98, R97.reuse, 0x2, RZ, 0xc0, !PT ;  /* 0x0000000261627812 */ /* 0x040fe200078ec0ff */
[C---:B------:R-:W-:Y:S01]  /*4b00*/  IMAD.SHL.U32 R2, R97.reuse, 0x4, RZ ;  /* 0x0000000461027824 */ /* 0x040fe200078e00ff */
[C---:B------:R-:W-:Y:S01]  /*4b10*/  LOP3.LUT R104, R97.reuse, 0x60, RZ, 0xc0, !PT ;  /* 0x0000006061687812 */ /* 0x040fe200078ec0ff */
[----:B------:R-:W-:Y:S01]  /*4b20*/  IMAD.U32 R46, R97, 0x10000, RZ ;  /* 0x00010000612e7824 */ /* 0x000fe200078e00ff */
[----:B------:R-:W-:Y:S02]  /*4b30*/  UMOV UR46, 0x400 ;  /* 0x00000400002e7882 */ /* 0x000fe40000000000 */
[----:B------:R-:W1:Y:S01]  /*4b40*/  LDC R95, c[0x0][0x370] ;  /* 0x0000dc00ff5f7b82 */ /* 0x000e620000000800 */
[----:B------:R-:W-:Y:S01]  /*4b50*/  ULEA UR46, UR37, UR46, 0x18 ;  /* 0x0000002e252e7291 */ /* 0x000fe2000f8ec0ff */
[----:B------:R-:W-:Y:S01]  /*4b60*/  LOP3.LUT R3, R103, 0xc0, RZ, 0xc0, !PT ;  /* 0x000000c067037812 */ /* 0x000fe200078ec0ff */
[----:B------:R-:W-:Y:S01]  /*4b70*/  IMAD.MOV.U32 R45, RZ, RZ, RZ ;  /* 0x000000ffff2d7224 */ /* 0x000fe200078e00ff */
[----:B------:R-:W-:Y:S01]  /*4b80*/  LOP3.LUT R97, R97, 0x4, RZ, 0xc0, !PT ;  /* 0x0000000461617812 */ /* 0x000fe200078ec0ff */
[----:B------:R-:W-:Y:S01]  /*4b90*/  UIADD3 UR50, UPT, UPT, UR46, 0x200, URZ ;  /* 0x000002002e327890 */ /* 0x000fe2000fffe0ff */
[----:B------:R-:W-:-:S02]  /*4ba0*/  LOP3.LUT R2, R3, 0x18, R2, 0xf8, !PT ;  /* 0x0000001803027812 */ /* 0x000fc400078ef802 */
[----:B------:R-:W-:Y:S01]  /*4bb0*/  CS2R R100, SRZ ;  /* 0x0000000000647805 */ /* 0x000fe2000001ff00 */
[----:B------:R-:W2:Y:S01]  /*4bc0*/  LDC R42, c[0x0][0xb0c] ;  /* 0x0002c300ff2a7b82 */ /* 0x000ea20000000800 */
[----:B------:R-:W-:Y:S01]  /*4bd0*/  LOP3.LUT R46, R46, 0x600000, RZ, 0xc0, !PT ;  /* 0x006000002e2e7812 */ /* 0x000fe200078ec0ff */
[----:B------:R-:W-:Y:S01]  /*4be0*/  IMAD.MOV.U32 R107, RZ, RZ, RZ ;  /* 0x000000ffff6b7224 */ /* 0x000fe200078e00ff */
[----:B------:R-:W-:Y:S01]  /*4bf0*/  IADD3 R102, PT, PT, -R97, 0x2, RZ ;  /* 0x0000000261667810 */ /* 0x000fe20007ffe1ff */
[----:B------:R-:W-:Y:S01]  /*4c00*/  IMAD.MOV R98, RZ, RZ, -R98 ;  /* 0x000000ffff627224 */ /* 0x000fe200078e0a62 */
[----:B------:R-:W-:Y:S01]  /*4c10*/  LOP3.LUT R103, R2, 0xf20, R103, 0xf8, !PT ;  /* 0x00000f2002677812 */ /* 0x000fe200078ef867 */
[----:B------:R-:W-:Y:S01]  /*4c20*/  IMAD.MOV R97, RZ, RZ, -R97 ;  /* 0x000000ffff617224 */ /* 0x000fe200078e0a61 */
[----:B------:R-:W4:Y:S01]  /*4c30*/  LDCU.64 UR52, c[0x0][0x348] ;  /* 0x00006900ff3477ac */ /* 0x000f220008000a00 */
[----:B------:R-:W1:Y:S01]  /*4c40*/  LDC R93, c[0x0][0xb20] ;  /* 0x0002c800ff5d7b82 */ /* 0x000e620000000800 */
[----:B------:R-:W3:Y:S01]  /*4c50*/  LDS R0, [UR46+0x170] ;  /* 0x0001702eff007984 */ /* 0x000ee20008000800 */
[----:B------:R-:W-:Y:S01]  /*4c60*/  IMAD.SHL.U32 R102, R102, 0x10, RZ ;  /* 0x0000001066667824 */ /* 0x000fe200078e00ff */
[----:B------:R-:W-:Y:S01]  /*4c70*/  LEA R103, R103, UR50, 0x1 ;  /* 0x0000003267677c11 */ /* 0x000fe2000f8e08ff */
[----:B------:R-:W-:Y:S01]  /*4c80*/  UMOV UR49, 0x1 ;  /* 0x0000000100317882 */ /* 0x000fe20000000000 */
[----:B------:R-:W-:Y:S01]  /*4c90*/  UMOV UR54, URZ ;  /* 0x000000ff00367c82 */ /* 0x000fe20008000000 */
[----:B------:R-:W1:Y:S02]  /*4ca0*/  LDCU.64 UR38, c[0x0][0x888] ;  /* 0x00011100ff2677ac */ /* 0x000e640008000a00 */
[----:B------:R-:W1:Y:S01]  /*4cb0*/  LDC R41, c[0x0][0xb30] ;  /* 0x0002cc00ff297b82 */ /* 0x000e620000000800 */
[----:B------:R-:W-:Y:S01]  /*4cc0*/  UMOV UR48, URZ ;  /* 0x000000ff00307c82 */ /* 0x000fe20008000000 */
[----:B------:R-:W-:-:S06]  /*4cd0*/  UMOV UR47, URZ ;  /* 0x000000ff002f7c82 */ /* 0x000fcc0008000000 */
[----:B------:R-:W1:Y:S08]  /*4ce0*/  LDC.64 R88, c[0x0][0xb10] ;  /* 0x0002c400ff587b82 */ /* 0x000e700000000a00 */
[----:B------:R-:W1:Y:S08]  /*4cf0*/  LDC.64 R38, c[0x0][0xb18] ;  /* 0x0002c600ff267b82 */ /* 0x000e700000000a00 */
[----:B------:R-:W1:Y:S08]  /*4d00*/  LDC.64 R84, c[0x0][0x888] ;  /* 0x00022200ff547b82 */ /* 0x000e700000000a00 */
[----:B------:R-:W1:Y:S01]  /*4d10*/  LDC.64 R36, c[0x0][0xb28] ;  /* 0x0002ca00ff247b82 */ /* 0x000e620000000a00 */
[----:B---3--:R-:W-:-:S07]  /*4d20*/  IMAD.IADD R46, R0, 0x1, R46 ;  /* 0x00000001002e7824 */ /* 0x008fce00078e022e */
[----:B------:R-:W3:Y:S08]  /*4d30*/  LDC.64 R86, c[0x0][0x890] ;  /* 0x00022400ff567b82 */ /* 0x000ef00000000a00 */
[----:B------:R-:W1:Y:S08]  /*4d40*/  LDC.64 R82, c[0x0][0x8b0] ;  /* 0x00022c00ff527b82 */ /* 0x000e700000000a00 */
[----:B------:R-:W1:Y:S08]  /*4d50*/  LDC.64 R80, c[0x0][0x8a8] ;  /* 0x00022a00ff507b82 */ /* 0x000e700000000a00 */
[----:B--2-4-:R-:W1:Y:S02]  /*4d60*/  LDC R94, c[0x0][0x374] ;  /* 0x0000dd00ff5e7b82 */ /* 0x014e640000000800 */
.L_x_115:
[C---:B------:R-:W-:Y:S02]  /*4d70*/  LEA R0, R107.reuse, UR46, 0x3 ;  /* 0x0000002e6b007c11 */ /* 0x040fe4000f8e18ff */
[----:B------:R-:W-:Y:S02]  /*4d80*/  SHF.L.U32 R2, R100, 0x1f, RZ ;  /* 0x0000001f64027819 */ /* 0x000fe400000006ff */
[----:B------:R-:W-:Y:S02]  /*4d90*/  LEA R16, R107, UR46, 0x4 ;  /* 0x0000002e6b107c11 */ /* 0x000fe4000f8e20ff */
[----:B------:R-:W2:Y:S02]  /*4da0*/  SYNCS.PHASECHK.TRANS64.TRYWAIT P0, [R0+URZ+0xc0], R2 ;  /* 0x0000c002000075a7 */ /* 0x000ea400080011ff */
[----:B--2---:R-:W-:Y:S05]  /*4db0*/  @!P0 BRA `(.L_x_84) ;  /* 0x0000003000ec8947 */ /* 0x004fea0003800000 */
.L_x_165:
[----:B------:R-:W4:Y:S01]  /*4dc0*/  LDC.64 R10, c[0x0][0xb10] ;  /* 0x0002c400ff0a7b82 */ /* 0x000f220000000a00 */
[----:B------:R-:W3:Y:S01]  /*4dd0*/  LDS.128 R16, [R16+0x150] ;  /* 0x0001500010107984 */ /* 0x000ee20000000c00 */
[----:B-1----:R-:W-:Y:S01]  /*4de0*/  ISETP.NE.AND P1, PT, R41, 0x1, PT ;  /* 0x000000012900780c */ /* 0x002fe20003f25270 */
[----:B--2---:R-:W-:Y:S01]  /*4df0*/  VIADD R0, R0, 0xd0 ;  /* 0x000000d000007836 */ /* 0x004fe20000000000 */
[----:B------:R-:W-:Y:S04]  /*4e00*/  ISETP.GE.AND P0, PT, R40, 0x1, PT ;  /* 0x000000012800780c */ /* 0x000fe80003f06270 */
[----:B------:R-:W1:Y:S01]  /*4e10*/  LDC.64 R8, c[0x0][0xb18] ;  /* 0x0002c600ff087b82 */ /* 0x000e620000000a00 */
[----:B------:R-:W-:Y:S01]  /*4e20*/  PRMT R0, RZ, 0x654, R0 ;  /* 0x00000654ff007816 */ /* 0x000fe20000000000 */
[----:B------:R-:W-:Y:S01]  /*4e30*/  @!PT LDS RZ, [RZ] ;  /* 0x00000000fffff984 */ /* 0x000fe20000000800 */
[----:B------:R-:W-:Y:S01]  /*4e40*/  @!PT LDS RZ, [RZ] ;  /* 0x00000000fffff984 */ /* 0x000fe20000000800 */
[----:B------:R-:W-:Y:S01]  /*4e50*/  @!PT LDS RZ, [RZ] ;  /* 0x00000000fffff984 */ /* 0x000fe20000000800 */
[----:B------:R-:W-:Y:S01]  /*4e60*/  @!PT LDS RZ, [RZ] ;  /* 0x00000000fffff984 */ /* 0x000fe20000000800 */
[----:B------:R2:W-:Y:S06]  /*4e70*/  MEMBAR.ALL.CTA ;  /* 0x0000000000007992 */ /* 0x0005ec0000008000 */
[----:B--2---:R-:W2:Y:S01]  /*4e80*/  FENCE.VIEW.ASYNC.S ;  /* 0x00000000000073c6 */ /* 0x004ea20000000000 */
[----:B------:R-:W1:Y:S08]  /*4e90*/  @!P1 LDC R12, c[0x0][0xb20] ;  /* 0x0002c800ff0c9b82 */ /* 0x000e700000000800 */
[----:B------:R-:W1:Y:S01]  /*4ea0*/  @!P1 LDC R7, c[0x0][0xb0c] ;  /* 0x0002c300ff079b82 */ /* 0x000e620000000800 */
[----:B--2---:R2:W-:Y:S01]  /*4eb0*/  SYNCS.ARRIVE.TRANS64.RED.A1T0 RZ, [R0+URZ], RZ ;  /* 0x000000ff00ff79a7 */ /* 0x0045e200081004ff */
[----:B---3--:R-:W-:Y:S04]  /*4ec0*/  LOP3.LUT P4, RZ, R18, 0x1, RZ, 0xc0, !PT ;  /* 0x0000000112ff7812 */ /* 0x008fe8000788c0ff */
[----:B------:R-:W-:Y:S09]  /*4ed0*/  P2R R105, PR, RZ, 0x10 ;  /* 0x00000010ff697803 */ /* 0x000ff20000000000 */
[----:B------:R-:W-:Y:S02]  /*4ee0*/  @P4 MOV R44, R16 ;  /* 0x00000010002c4202 */ /* 0x000fe40000000f00 */
[----:B------:R-:W-:Y:S01]  /*4ef0*/  @P4 LOP3.LUT R43, R17, 0xffff, RZ, 0xc0, !PT ;  /* 0x0000ffff112b4812 */ /* 0x000fe200078ec0ff */
[----:B--2-4-:R-:W-:Y:S06]  /*4f00*/  @!P0 BRA `(.L_x_85) ;  /* 0x0000000000a48947 */ /* 0x014fec0003800000 */
[----:B------:R-:W-:Y:S01]  /*4f10*/  IMAD.HI.U32 R0, R94, R39, RZ ;  /* 0x000000275e007227 */ /* 0x000fe200078e00ff */
[----:B------:R-:W-:Y:S02]  /*4f20*/  ISETP.NE.AND P0, PT, R38, 0x1, PT ;  /* 0x000000012600780c */ /* 0x000fe40003f05270 */
[----:B------:R-:W-:Y:S01]  /*4f30*/  ISETP.NE.AND P2, PT, R40, 0x1, PT ;  /* 0x000000012800780c */ /* 0x000fe20003f45270 */
[----:B------:R-:W-:Y:S01]  /*4f40*/  IMAD.HI.U32 R4, R95, R88, RZ ;  /* 0x000000585f047227 */ /* 0x000fe200078e00ff */
[----:B------:R-:W-:Y:S02]  /*4f50*/  SHF.R.U32.HI R0, RZ, R93, R0 ;  /* 0x0000005dff007219 */ /* 0x000fe40000011600 */
[----:B------:R-:W-:Y:S01]  /*4f60*/  ISETP.NE.AND P3, PT, R42, 0x1, PT ;  /* 0x000000012a00780c */ /* 0x000fe20003f65270 */
[----:B------:R-:W-:Y:S01]  /*4f70*/  IMAD.HI.U32 R6, R43, R39, RZ ;  /* 0x000000272b067227 */ /* 0x000fe200078e00ff */
[-C--:B------:R-:W-:Y:S02]  /*4f80*/  SHF.R.U32.HI R4, RZ, R89.reuse, R4 ;  /* 0x00000059ff047219 */ /* 0x080fe40000011604 */
[----:B------:R-:W-:Y:S01]  /*4f90*/  SEL R0, R94, R0, !P0 ;  /* 0x000000005e007207 */ /* 0x000fe20004000000 */
[----:B------:R-:W-:Y:S01]  /*4fa0*/  IMAD.HI.U32 R5, R44, R88, RZ ;  /* 0x000000582c057227 */ /* 0x000fe200078e00ff */
[----:B------:R-:W-:Y:S03]  /*4fb0*/  SEL R4, R95, R4, !P3 ;  /* 0x000000045f047207 */ /* 0x000fe60005800000 */
[-C--:B------:R-:W-:Y:S01]  /*4fc0*/  IMAD.HI.U32 R3, R0, R36.reuse, RZ ;  /* 0x0000002400037227 */ /* 0x080fe200078e00ff */
[----:B------:R-:W-:Y:S03]  /*4fd0*/  SHF.R.U32.HI R5, RZ, R89, R5 ;  /* 0x00000059ff057219 */ /* 0x000fe60000011605 */
[----:B------:R-:W-:Y:S01]  /*4fe0*/  IMAD.HI.U32 R2, R4, R36, RZ ;  /* 0x0000002404027227 */ /* 0x000fe200078e00ff */
[----:B------:R-:W-:Y:S02]  /*4ff0*/  @P2 SHF.R.U32.HI R0, RZ, R37, R3 ;  /* 0x00000025ff002219 */ /* 0x000fe40000011603 */
[----:B------:R-:W-:Y:S02]  /*5000*/  SHF.R.U32.HI R3, RZ, R93, R6 ;  /* 0x0000005dff037219 */ /* 0x000fe40000011606 */
[----:B------:R-:W-:Y:S01]  /*5010*/  @P2 SHF.R.U32.HI R4, RZ, R37, R2 ;  /* 0x00000025ff042219 */ /* 0x000fe20000011602 */
[----:B------:R-:W-:Y:S01]  /*5020*/  IMAD R0, R40, R0, RZ ;  /* 0x0000000028007224 */ /* 0x000fe200078e02ff */
[----:B------:R-:W-:Y:S02]  /*5030*/  SEL R3, R43, R3, !P0 ;  /* 0x000000032b037207 */ /* 0x000fe40004000000 */
[----:B------:R-:W-:Y:S01]  /*5040*/  SEL R2, R44, R5, !P3 ;  /* 0x000000052c027207 */ /* 0x000fe20005800000 */
[----:B------:R-:W-:Y:S01]  /*5050*/  IMAD R5, R40, R4, RZ ;  /* 0x0000000428057224 */ /* 0x000fe200078e02ff */
[C---:B------:R-:W-:Y:S01]  /*5060*/  ISETP.GE.AND P0, PT, R3.reuse, R0, PT ;  /* 0x000000000300720c */ /* 0x040fe20003f06270 */
[C---:B------:R-:W-:Y:S03]  /*5070*/  IMAD.HI.U32 R0, R3.reuse, R36, RZ ;  /* 0x0000002403007227 */ /* 0x040fe600078e00ff */
[C---:B------:R-:W-:Y:S02]  /*5080*/  ISETP.GE.OR P0, PT, R2.reuse, R5, P0 ;  /* 0x000000050200720c */ /* 0x040fe40000706670 */
[----:B------:R-:W-:Y:S04]  /*5090*/  SHF.R.U32.HI R0, RZ, R37, R0 ;  /* 0x00000025ff007219 */ /* 0x000fe80000011600 */
[C---:B------:R-:W-:Y:S05]  /*50a0*/  SEL R6, R3.reuse, R0, !P2 ;  /* 0x0000000003067207 */ /* 0x040fea0005000000 */
        /* <DEDUP_REMOVED lines=14> */
[----:B------:R-:W-:Y:S07]  /*5190*/  IMAD R43, R3, R38, R43 ;  /* 0x00000026032b7224 */ /* 0x000fee00078e022b */
.L_x_85:
[----:B-1----:R-:W-:Y:S01]  /*51a0*/  @!P1 ISETP.NE.AND P0, PT, R8, 0x1, PT ;  /* 0x000000010800980c */ /* 0x002fe20003f05270 */
[----:B------:R-:W-:Y:S01]  /*51b0*/  @!P1 IMAD.HI.U32 R0, R44, R10, RZ ;  /* 0x0000000a2c009227 */ /* 0x000fe200078e00ff */
[----:B------:R-:W-:Y:S01]  /*51c0*/  @!P1 ISETP.NE.AND P2, PT, R7, 0x1, PT ;  /* 0x000000010700980c */ /* 0x000fe20003f45270 */
[----:B------:R-:W-:Y:S01]  /*51d0*/  ULOP3.LUT UP0, URZ, UR50, 0x1b0, URZ, 0xc0, !UPT ;  /* 0x000001b032ff7892 */ /* 0x000fe2000f80c0ff */
[----:B------:R-:W-:Y:S01]  /*51e0*/  R2UR UR42, R15 ;  /* 0x000000000f2a72ca */ /* 0x000fe200000e0000 */
[----:B------:R-:W-:Y:S01]  /*51f0*/  @!P1 IMAD.HI.U32 R2, R43, R9, RZ ;  /* 0x000000092b029227 */ /* 0x000fe200078e00ff */
[----:B------:R-:W-:Y:S02]  /*5200*/  @!P1 SHF.R.U32.HI R0, RZ, R11, R0 ;  /* 0x0000000bff009219 */ /* 0x000fe40000011600 */
[----:B------:R-:W-:Y:S01]  /*5210*/  R2UR UR41, R14 ;  /* 0x000000000e2972ca */ /* 0x000fe200000e0000 */
[----:B------:R-:W-:Y:S01]  /*5220*/  VIADD R107, R107, 0x1 ;  /* 0x000000016b6b7836 */ /* 0x000fe20000000000 */
[----:B------:R-:W-:Y:S02]  /*5230*/  @!P1 SHF.R.U32.HI R2, RZ, R12, R2 ;  /* 0x0000000cff029219 */ /* 0x000fe40000011602 */
[----:B------:R-:W-:Y:S02]  /*5240*/  @!P1 SEL R3, R44, R0, !P2 ;  /* 0x000000002c039207 */ /* 0x000fe40005000000 */
[----:B------:R-:W-:Y:S02]  /*5250*/  @!P1 SEL R2, R43, R2, !P0 ;  /* 0x000000022b029207 */ /* 0x000fe40004000000 */
[----:B------:R-:W-:Y:S01]  /*5260*/  @P4 SHF.R.U32.HI R99, RZ, 0x10, R17 ;  /* 0x00000010ff634819 */ /* 0x000fe20000011611 */
[----:B------:R-:W-:Y:S02]  /*5270*/  USHF.L.U32 UR42, UR42, 0x7, URZ ;  /* 0x000000072a2a7899 */ /* 0x000fe400080006ff */
[----:B------:R-:W-:Y:S02]  /*5280*/  @!P1 IMAD.IADD R0, R2, 0x1, -R3 ;  /* 0x0000000102009824 */ /* 0x000fe400078e0a03 */
[----:B------:R-:W-:Y:S01]  /*5290*/  @!P1 IMAD.IADD R2, R3, 0x1, -R2 ;  /* 0x0000000103029824 */ /* 0x000fe200078e0a02 */
[----:B------:R-:W-:Y:S01]  /*52a0*/  USHF.L.U32 UR41, UR41, 0x6, URZ ;  /* 0x0000000629297899 */ /* 0x000fe200080006ff */
[----:B------:R-:W-:Y:S02]  /*52b0*/  @!P1 IMAD R44, R0, R7, R44 ;  /* 0x00000007002c9224 */ /* 0x000fe400078e022c */
[----:B------:R-:W-:Y:S01]  /*52c0*/  @!P1 IMAD R43, R2, R8, R43 ;  /* 0x00000008022b9224 */ /* 0x000fe200078e022b */
[----:B------:R-:W-:Y:S08]  /*52d0*/  BRA.U !UP0, `(.L_x_86) ;  /* 0x00000001087c7547 */ /* 0x000ff0000b800000 */
[----:B------:R-:W1:Y:S01]  /*52e0*/  LDCU.64 UR8, c[0x4][0x80] ;  /* 0x01001000ff0877ac */ /* 0x000e620008000a00 */
[----:B------:R-:W-:Y:S01]  /*52f0*/  MOV R2, 0x0 ;  /* 0x0000000000027802 */ /* 0x000fe20000000f00 */
[----:B------:R-:W-:Y:S02]  /*5300*/  HFMA2 R12, -RZ, RZ, 0, 5.9604644775390625e-08 ;  /* 0x00000001ff0c7431 */ /* 0x000fe400000001ff */
[----:B------:R-:W-:Y:S01]  /*5310*/  IMAD.MOV.U32 R8, RZ, RZ, 0x70 ;  /* 0x00000070ff087424 */ /* 0x000fe200078e00ff */
[----:B------:R2:W3:Y:S01]  /*5320*/  LDC.64 R14, c[0x4][R2] ;  /* 0x01000000020e7b82 */ /* 0x0004e20000000a00 */
[----:B------:R-:W4:Y:S01]  /*5330*/  LDCU.64 UR6, c[0x4][0x88] ;  /* 0x01001100ff0677ac */ /* 0x000f220008000a00 */
[----:B------:R-:W-:Y:S01]  /*5340*/  IMAD.MOV.U32 R13, RZ, RZ, RZ ;  /* 0x000000ffff0d7224 */ /* 0x000fe200078e00ff */
[----:B------:R-:W2:Y:S01]  /*5350*/  LDCU.64 UR4, c[0x4][0x8] ;  /* 0x01000100ff0477ac */ /* 0x000ea20008000a00 */
[----:B-1----:R-:W-:Y:S01]  /*5360*/  MOV R5, UR9 ;  /* 0x0000000900057c02 */ /* 0x002fe20008000f00 */
[----:B------:R-:W-:Y:S01]  /*5370*/  IMAD.U32 R4, RZ, RZ, UR8 ;  /* 0x00000008ff047e24 */ /* 0x000fe2000f8e00ff */
[----:B----4-:R-:W-:Y:S01]  /*5380*/  MOV R7, UR7 ;  /* 0x0000000700077c02 */ /* 0x010fe20008000f00 */
[----:B------:R-:W-:Y:S01]  /*5390*/  IMAD.U32 R6, RZ, RZ, UR6 ;  /* 0x00000006ff067e24 */ /* 0x000fe2000f8e00ff */
[----:B--2---:R-:W-:Y:S01]  /*53a0*/  MOV R11, UR5 ;  /* 0x00000005000b7c02 */ /* 0x004fe20008000f00 */
[----:B------:R-:W-:Y:S02]  /*53b0*/  IMAD.U32 R10, RZ, RZ, UR4 ;  /* 0x00000004ff0a7e24 */ /* 0x000fe4000f8e00ff */
[----:B------:R-:W-:Y:S07]  /*53c0*/  LEPC R20, `(.L_x_87) ;  /* 0x000000001014794e */ /* 0x000fee0000000000 */
[----:B---3-5:R-:W-:Y:S05]  /*53d0*/  CALL.ABS.NOINC R14 ;  /* 0x000000000e007343 */ /* 0x028fea0003c00000 */
.L_x_87:
[----:B------:R-:W1:Y:S01]  /*53e0*/  LDCU.64 UR8, c[0x4][0x80] ;  /* 0x01001000ff0877ac */ /* 0x000e620008000a00 */
[----:B------:R-:W2:Y:S01]  /*53f0*/  LDC.64 R2, c[0x4][R2] ;  /* 0x0100000002027b82 */ /* 0x000ea20000000a00 */
[----:B------:R-:W-:Y:S02]  /*5400*/  HFMA2 R12, -RZ, RZ, 0, 5.9604644775390625e-08 ;  /* 0x00000001ff0c7431 */ /* 0x000fe400000001ff */
[----:B------:R-:W-:Y:S02]  /*5410*/  IMAD.MOV.U32 R8, RZ, RZ, 0x70 ;  /* 0x00000070ff087424 */ /* 0x000fe400078e00ff */
[----:B------:R-:W-:Y:S01]  /*5420*/  IMAD.MOV.U32 R13, RZ, RZ, RZ ;  /* 0x000000ffff0d7224 */ /* 0x000fe200078e00ff */
[----:B------:R-:W3:Y:S01]  /*5430*/  LDCU.64 UR6, c[0x4][0x88] ;  /* 0x01001100ff0677ac */ /* 0x000ee20008000a00 */
[----:B------:R-:W4:Y:S01]  /*5440*/  LDCU.64 UR4, c[0x4][0x8] ;  /* 0x01000100ff0477ac */ /* 0x000f220008000a00 */
[----:B-1----:R-:W-:Y:S02]  /*5450*/  MOV R4, UR8 ;  /* 0x0000000800047c02 */ /* 0x002fe40008000f00 */
[----:B------:R-:W-:Y:S02]  /*5460*/  MOV R5, UR9 ;  /* 0x0000000900057c02 */ /* 0x000fe40008000f00 */
[----:B---3--:R-:W-:Y:S01]  /*5470*/  MOV R7, UR7 ;  /* 0x0000000700077c02 */ /* 0x008fe20008000f00 */
[----:B------:R-:W-:Y:S01]  /*5480*/  IMAD.U32 R6, RZ, RZ, UR6 ;  /* 0x00000006ff067e24 */ /* 0x000fe2000f8e00ff */
[----:B----4-:R-:W-:Y:S01]  /*5490*/  MOV R11, UR5 ;  /* 0x00000005000b7c02 */ /* 0x010fe20008000f00 */
[----:B------:R-:W-:Y:S02]  /*54a0*/  IMAD.U32 R10, RZ, RZ, UR4 ;  /* 0x00000004ff0a7e24 */ /* 0x000fe4000f8e00ff */
[----:B------:R-:W-:Y:S07]  /*54b0*/  LEPC R20, `(.L_x_86) ;  /* 0x000000001014794e */ /* 0x000fee0000000000 */
[----:B--2---:R-:W-:Y:S05]  /*54c0*/  CALL.ABS.NOINC R2 ;  /* 0x0000000002007343 */ /* 0x004fea0003c00000 */
.L_x_86:
[----:B------:R-:W-:Y:S01]  /*54d0*/  ISETP.NE.U32.AND P4, PT, R86, RZ, PT ;  /* 0x000000ff5600720c */ /* 0x000fe20003f85070 */
[----:B------:R-:W-:Y:S01]  /*54e0*/  ULOP3.LUT UR4, UR49, 0x1, URZ, 0x3c, !UPT ;  /* 0x0000000131047892 */ /* 0x000fe2000f8e3cff */
[----:B------:R-:W-:Y:S01]  /*54f0*/  ISETP.NE.U32.AND P1, PT, R82, RZ, PT ;  /* 0x000000ff5200720c */ /* 0x000fe20003f25070 */
[----:B------:R-:W-:Y:S01]  /*5500*/  IMAD.U32 R0, RZ, RZ, UR54 ;  /* 0x00000036ff007e24 */ /* 0x000fe2000f8e00ff */
[----:B------:R-:W-:Y:S02]  /*5510*/  ISETP.NE.AND.EX P4, PT, R87, RZ, PT, P4 ;  /* 0x000000ff5700720c */ /* 0x000fe40003f85340 */
[----:B------:R-:W-:Y:S01]  /*5520*/  PLOP3.LUT P0, PT, PT, PT, PT, 0x8, 0x80 ;  /* 0x000000000080781c */ /* 0x000fe20003f0e170 */
[----:B------:R-:W-:Y:S01]  /*5530*/  IMAD.U32 R111, RZ, RZ, UR4 ;  /* 0x00000004ff6f7e24 */ /* 0x000fe2000f8e00ff */
[----:B------:R-:W-:Y:S02]  /*5540*/  ISETP.NE.AND.EX P1, PT, R83, RZ, PT, P1 ;  /* 0x000000ff5300720c */ /* 0x000fe40003f25310 */
[----:B------:R-:W-:Y:S02]  /*5550*/  P2R R108, PR, RZ, 0x1 ;  /* 0x00000001ff6c7803 */ /* 0x000fe40000000000 */
[----:B------:R-:W-:Y:S05]  /*5560*/  LEA R0, R0, UR46, 0x3 ;  /* 0x0000002e00007c11 */ /* 0x000fea000f8e18ff */
[----:B------:R-:W-:Y:S05]  /*5570*/  @!P4 BRA `(.L_x_88) ;  /* 0x00000000002cc947 */ /* 0x000fea0003800000 */
[----:B------:R-:W-:Y:S01]  /*5580*/  ISETP.NE.U32.AND P0, PT, R84, RZ, PT ;  /* 0x000000ff5400720c */ /* 0x000fe20003f05070 */
[----:B------:R-:W-:Y:S03]  /*5590*/  IMAD.MOV.U32 R92, RZ, RZ, 0x1 ;  /* 0x00000001ff5c7424 */ /* 0x000fe600078e00ff */
[----:B------:R-:W-:Y:S11]  /*55a0*/  ISETP.NE.AND.EX P0, PT, R85, RZ, PT, P0 ;  /* 0x000000ff5500720c */ /* 0x000ff60003f05300 */
[----:B------:R-:W-:Y:S02]  /*55b0*/  @!UPT UIADD3 URZ, UPT, UPT, URZ, URZ, URZ ;  /* 0x000000fffffff290 */ /* 0x000fe4000fffe0ff */
[----:B------:R-:W1:Y:S01]  /*55c0*/  @P0 LDC.64 R4, c[0x0][0x888] ;  /* 0x00022200ff040b82 */ /* 0x000e620000000a00 */
[----:B------:R-:W-:Y:S04]  /*55d0*/  @P0 IMAD R2, R86, UR36, RZ ;  /* 0x0000002456020c24 */ /* 0x000fe8000f8e02ff */
[----:B-1----:R-:W-:Y:S04]  /*55e0*/  @P0 IMAD.WIDE R4, R2, 0x4, R4 ;  /* 0x0000000402040825 */ /* 0x002fe800078e0204 */
[----:B------:R-:W-:Y:S01]  /*55f0*/  HFMA2 R2, -RZ, RZ, 0, 5.9604644775390625e-08 ;  /* 0x00000001ff027431 */ /* 0x000fe200000001ff */
[----:B-----5:R1:W5:Y:S04]  /*5600*/  @P0 LDG.E R49, desc[UR44][R4.64] ;  /* 0x0000002c04310981 */ /* 0x020368000c1e1900 */
[----:B------:R-:W-:Y:S01]  /*5610*/  @!P0 PRMT R92, R2, 0x7610, R92 ;  /* 0x00007610025c8816 */ /* 0x000fe2000000005c */
[----:B-1----:R-:W2:Y:S06]  /*5620*/  @!P0 LDC R49, c[0x0][0x880] ;  /* 0x00022000ff318b82 */ /* 0x002eac0000000800 */
.L_x_88:
[----:B------:R-:W-:Y:S05]  /*5630*/  @!P1 BRA `(.L_x_89) ;  /* 0x0000000000209947 */ /* 0x000fea0003800000 */
[----:B------:R-:W-:Y:S04]  /*5640*/  ISETP.NE.U32.AND P0, PT, R80, RZ, PT ;  /* 0x000000ff5000720c */ /* 0x000fe80003f05070 */
[----:B------:R-:W-:Y:S11]  /*5650*/  ISETP.NE.AND.EX P0, PT, R81, RZ, PT, P0 ;  /* 0x000000ff5100720c */ /* 0x000ff60003f05300 */
[----:B------:R-:W-:Y:S02]  /*5660*/  @!UPT UIADD3 URZ, UPT, UPT, URZ, URZ, URZ ;  /* 0x000000fffffff290 */ /* 0x000fe4000fffe0ff */
[----:B------:R-:W1:Y:S01]  /*5670*/  @P0 LDC.64 R4, c[0x0][0x8a8] ;  /* 0x00022a00ff040b82 */ /* 0x000e620000000a00 */
[----:B------:R-:W-:Y:S04]  /*5680*/  @P0 IMAD R2, R82, UR36, RZ ;  /* 0x0000002452020c24 */ /* 0x000fe8000f8e02ff */
[----:B-1----:R-:W-:Y:S05]  /*5690*/  @P0 IMAD.WIDE R4, R2, 0x4, R4 ;  /* 0x0000000402040825 */ /* 0x002fea00078e0204 */
[----:B-----5:R1:W5:Y:S02]  /*56a0*/  @P0 LDG.E R47, desc[UR44][R4.64] ;  /* 0x0000002c042f0981 */ /* 0x020364000c1e1900 */
[----:B-1----:R-:W3:Y:S02]  /*56b0*/  @!P0 LDC R47, c[0x0][0x8a0] ;  /* 0x00022800ff2f8b82 */ /* 0x002ee40000000800 */
.L_x_89:
[----:B------:R-:W-:Y:S01]  /*56c0*/  UISETP.NE.AND UP0, UPT, UR51, URZ, UPT ;  /* 0x000000ff3300728c */ /* 0x000fe2000bf05270 */
[----:B------:R-:W-:Y:S08]  /*56d0*/  ISETP.NE.AND P5, PT, R108, RZ, PT ;  /* 0x000000ff6c00720c */ /* 0x000ff00003fa5270 */
[----:B------:R-:W-:Y:S05]  /*56e0*/  BRA.U !UP0, `(.L_x_90) ;  /* 0x0000000108407547 */ /* 0x000fea000b800000 */
[----:B------:R-:W-:Y:S02]  /*56f0*/  ISETP.NE.U32.AND P0, PT, R86, RZ, PT ;  /* 0x000000ff5600720c */ /* 0x000fe40003f05070 */
[----:B------:R-:W-:Y:S02]  /*5700*/  PLOP3.LUT P1, PT, PT, PT, PT, 0x80, 0x8 ;  /* 0x000000000008781c */ /* 0x000fe40003f2f070 */
[----:B------:R-:W-:Y:S11]  /*5710*/  ISETP.NE.AND.EX P0, PT, R87, RZ, PT, P0 ;  /* 0x000000ff5700720c */ /* 0x000ff60003f05300 */
[----:B------:R-:W-:Y:S02]  /*5720*/  @!UPT UIADD3 URZ, UPT, UPT, URZ, URZ, URZ ;  /* 0x000000fffffff290 */ /* 0x000fe4000fffe0ff */
[----:B------:R-:W-:Y:S01]  /*5730*/  @P0 LOP3.LUT P2, RZ, R92, 0xff, RZ, 0xc0, !PT ;  /* 0x000000ff5cff0812 */ /* 0x000fe2000784c0ff */
[----:B------:R-:W1:Y:S01]  /*5740*/  @P0 LDC.64 R2, c[0x0][0x888] ;  /* 0x00022200ff020b82 */ /* 0x000e620000000a00 */
[C---:B--2--5:R-:W-:Y:S02]  /*5750*/  @!P0 FSETP.EQ.AND P5, PT, R49.reuse, RZ, PT ;  /* 0x000000ff3100820b */ /* 0x064fe40003fa2000 */
[----:B------:R-:W-:Y:S02]  /*5760*/  @P0 PLOP3.LUT P1, PT, P2, PT, PT, 0x80, 0x8 ;  /* 0x000000000008081c */ /* 0x000fe4000172f070 */
[----:B------:R-:W-:Y:S02]  /*5770*/  @P0 FSETP.NEU.AND P2, PT, R49, RZ, PT ;  /* 0x000000ff3100020b */ /* 0x000fe40003f4d000 */
[----:B-1----:R-:W-:Y:S02]  /*5780*/  @P0 ISETP.NE.U32.AND P3, PT, R2, RZ, PT ;  /* 0x000000ff0200020c */ /* 0x002fe40003f65070 */
[----:B------:R-:W-:Y:S02]  /*5790*/  @P0 SEL R2, RZ, 0xffffffff, P2 ;  /* 0xffffffffff020807 */ /* 0x000fe40001000000 */
[----:B------:R-:W-:Y:S05]  /*57a0*/  @P0 ISETP.NE.AND.EX P3, PT, R3, RZ, PT, P3 ;  /* 0x000000ff0300020c */ /* 0x000fea0003f65330 */
[----:B------:R-:W-:Y:S04]  /*57b0*/  @!P1 SEL R2, RZ, 0xffffffff, P3 ;  /* 0xffffffffff029807 */ /* 0x000fe80001800000 */
[----:B------:R-:W-:Y:S04]  /*57c0*/  @P0 LOP3.LUT R2, R2, 0x1, RZ, 0xc0, !PT ;  /* 0x0000000102020812 */ /* 0x000fe800078ec0ff */
[----:B------:R-:W-:Y:S04]  /*57d0*/  @P0 ISETP.EQ.U32.AND P5, PT, R2, 0x1, PT ;  /* 0x000000010200080c */ /* 0x000fe80003fa2070 */
[----:B------:R-:W-:Y:S09]  /*57e0*/  P2R R108, PR, RZ, 0x20 ;  /* 0x00000020ff6c7803 */ /* 0x000ff20000000000 */
.L_x_90:
[----:B------:R-:W-:Y:S01]  /*57f0*/  @!P5 SHF.L.U32 R2, R111, 0x1f, RZ ;  /* 0x0000001f6f02d819 */ /* 0x000fe200000006ff */
[----:B------:R-:W-:Y:S01]  /*5800*/  IMAD.U32 R72, RZ, RZ, UR54 ;  /* 0x00000036ff487e24 */ /* 0x000fe2000f8e00ff */
[----:B------:R-:W-:Y:S01]  /*5810*/  LEA R73, R45, UR46, 0x3 ;  /* 0x0000002e2d497c11 */ /* 0x000fe2000f8e18ff */
[----:B------:R-:W-:Y:S01]  /*5820*/  IMAD.SHL.U32 R110, R98, 0x10, RZ ;  /* 0x00000010626e7824 */ /* 0x000fe200078e00ff */
[----:B------:R1:W4:Y:S01]  /*5830*/  @!P5 SYNCS.PHASECHK.TRANS64.TRYWAIT P1, [R0+URZ+0x80], R2 ;  /* 0x000080020000d5a7 */ /* 0x00032200080211ff */
[----:B------:R-:W-:Y:S01]  /*5840*/  ISETP.NE.U32.AND P3, PT, RZ, UR38, PT ;  /* 0x00000026ff007c0c */ /* 0x000fe2000bf65070 */
[----:B------:R-:W-:Y:S01]  /*5850*/  IMAD.SHL.U32 R72, R72, 0x2000, RZ ;  /* 0x0000200048487824 */ /* 0x000fe200078e00ff */
[----:B--2--5:R-:W-:Y:S01]  /*5860*/  FSETP.NEU.AND P2, PT, R49, RZ, PT ;  /* 0x000000ff3100720b */ /* 0x024fe20003f4d000 */
[----:B------:R-:W-:Y:S01]  /*5870*/  IMAD.SHL.U32 R109, R97, 0x10, RZ ;  /* 0x00000010616d7824 */ /* 0x000fe200078e00ff */
[----:B------:R-:W-:Y:S01]  /*5880*/  ISETP.NE.AND.EX P3, PT, RZ, UR39, PT, P3 ;  /* 0x00000027ff007c0c */ /* 0x000fe2000bf65330 */
[----:B------:R-:W-:Y:S01]  /*5890*/  IMAD.IADD R67, R103, 0x1, R72 ;  /* 0x0000000167437824 */ /* 0x000fe200078e0248 */
[----:B------:R-:W-:Y:S01]  /*58a0*/  SEL R3, RZ, 0xffffffff, P2 ;  /* 0xffffffffff037807 */ /* 0x000fe20001000000 */
[----:B------:R-:W-:Y:S01]  /*58b0*/  BSSY B1, `(.L_x_91) ;  /* 0x0000033000017945 */ /* 0x000fe20003800000 */
[----:B------:R-:W-:Y:S01]  /*58c0*/  SEL R4, RZ, 0xffffffff, P3 ;  /* 0xffffffffff047807 */ /* 0x000fe20001800000 */
[----:B------:R-:W-:Y:S01]  /*58d0*/  IMAD.IADD R66, R67, 0x1, R110 ;  /* 0x0000000143427824 */ /* 0x000fe200078e026e */
[----:B------:R-:W-:Y:S01]  /*58e0*/  LOP3.LUT P3, R106, R92, 0xff, RZ, 0xc0, !PT ;  /* 0x000000ff5c6a7812 */ /* 0x000fe2000786c0ff */
[----:B------:R-:W-:Y:S01]  /*58f0*/  IMAD.MOV.U32 R75, RZ, RZ, 0x1 ;  /* 0x00000001ff4b7424 */ /* 0x000fe200078e00ff */
[----:B------:R-:W-:Y:S01]  /*5900*/  CS2R R78, SRZ ;  /* 0x00000000004e7805 */ /* 0x000fe2000001ff00 */
[----:B------:R-:W-:Y:S01]  /*5910*/  IMAD R48, R45, 0x40, R46 ;  /* 0x000000402d307824 */ /* 0x000fe200078e022e */
[----:B------:R-:W-:Y:S01]  /*5920*/  @P4 SEL R3, R4, R3, !P3 ;  /* 0x0000000304034207 */ /* 0x000fe20005800000 */
[----:B------:R-:W-:Y:S01]  /*5930*/  IMAD.U32 R74, RZ, RZ, UR54 ;  /* 0x00000036ff4a7e24 */ /* 0x000fe2000f8e00ff */
[----:B------:R-:W-:Y:S02]  /*5940*/  CS2R R76, SRZ ;  /* 0x00000000004c7805 */ /* 0x000fe4000001ff00 */
[----:B------:R-:W-:Y:S02]  /*5950*/  CS2R R70, SRZ ;  /* 0x0000000000467805 */ /* 0x000fe4000001ff00 */
[----:B------:R-:W-:Y:S02]  /*5960*/  LOP3.LUT R3, R3, 0x1, RZ, 0xc0, !PT ;  /* 0x0000000103037812 */ /* 0x000fe400078ec0ff */
[----:B------:R-:W-:Y:S02]  /*5970*/  CS2R R68, SRZ ;  /* 0x0000000000447805 */ /* 0x000fe4000001ff00 */
[----:B------:R-:W-:Y:S02]  /*5980*/  CS2R R62, SRZ ;  /* 0x00000000003e7805 */ /* 0x000fe4000001ff00 */
[----:B------:R-:W-:Y:S02]  /*5990*/  CS2R R60, SRZ ;  /* 0x00000000003c7805 */ /* 0x000fe4000001ff00 */
[----:B------:R-:W-:Y:S02]  /*59a0*/  ISETP.NE.U32.AND P2, PT, R3, 0x1, PT ;  /* 0x000000010300780c */ /* 0x000fe40003f45070 */
[----:B------:R-:W-:Y:S02]  /*59b0*/  CS2R R58, SRZ ;  /* 0x00000000003a7805 */ /* 0x000fe4000001ff00 */
[----:B-1----:R-:W-:Y:S02]  /*59c0*/  SHF.L.U32 R2, R101, 0x1f, RZ ;  /* 0x0000001f65027819 */ /* 0x002fe400000006ff */
[----:B------:R-:W-:Y:S02]  /*59d0*/  CS2R R56, SRZ ;  /* 0x0000000000387805 */ /* 0x000fe4000001ff00 */
[----:B------:R-:W-:Y:S01]  /*59e0*/  P2R R112, PR, RZ, 0x4 ;  /* 0x00000004ff707803 */ /* 0x000fe20000000000 */
[----:B------:R-:W-:Y:S01]  /*59f0*/  IMAD.IADD R65, R67, 0x1, R109 ;  /* 0x0000000143417824 */ /* 0x000fe200078e026d */
[----:B------:R1:W2:Y:S01]  /*5a00*/  SYNCS.PHASECHK.TRANS64.TRYWAIT P0, [R73+URZ+0xe0], R2 ;  /* 0x0000e002490075a7 */ /* 0x0002a200080011ff */
[----:B------:R-:W-:Y:S01]  /*5a10*/  IMAD.IADD R64, R102, 0x1, R66 ;  /* 0x0000000166407824 */ /* 0x000fe200078e0242 */
[----:B----4-:R-:W-:Y:S01]  /*5a20*/  @!P5 SEL R75, RZ, 0x1, !P1 ;  /* 0x00000001ff4bd807 */ /* 0x010fe20004800000 */
[----:B-1----:R-:W-:Y:S06]  /*5a30*/  @P5 BRA `(.L_x_92) ;  /* 0x0000000000685947 */ /* 0x002fec0003800000 */
[----:B------:R-:W-:Y:S01]  /*5a40*/  ISETP.NE.AND P1, PT, R75, RZ, PT ;  /* 0x000000ff4b00720c */ /* 0x000fe20003f25270 */
[----:B------:R-:W-:Y:S01]  /*5a50*/  BSSY B0, `(.L_x_93) ;  /* 0x000000d000007945 */ /* 0x000fe20003800000 */
[----:B------:R-:W-:Y:S02]  /*5a60*/  CS2R R58, SRZ ;  /* 0x00000000003a7805 */ /* 0x000fe4000001ff00 */
[----:B------:R-:W-:Y:S02]  /*5a70*/  CS2R R56, SRZ ;  /* 0x0000000000387805 */ /* 0x000fe4000001ff00 */
[----:B------:R-:W-:Y:S02]  /*5a80*/  CS2R R62, SRZ ;  /* 0x00000000003e7805 */ /* 0x000fe4000001ff00 */
[----:B------:R-:W-:Y:S02]  /*5a90*/  CS2R R60, SRZ ;  /* 0x00000000003c7805 */ /* 0x000fe4000001ff00 */
[----:B------:R-:W-:Y:S02]  /*5aa0*/  CS2R R70, SRZ ;  /* 0x0000000000467805 */ /* 0x000fe4000001ff00 */
[----:B------:R-:W-:Y:S02]  /*5ab0*/  CS2R R68, SRZ ;  /* 0x0000000000447805 */ /* 0x000fe4000001ff00 */
[----:B------:R-:W-:Y:S02]  /*5ac0*/  CS2R R78, SRZ ;  /* 0x00000000004e7805 */ /* 0x000fe4000001ff00 */
[----:B------:R-:W-:Y:S01]  /*5ad0*/  CS2R R76, SRZ ;  /* 0x00000000004c7805 */ /* 0x000fe2000001ff00 */
[----:B------:R-:W-:Y:S06]  /*5ae0*/  @P1 BRA `(.L_x_94) ;  /* 0x00000000000c1947 */ /* 0x000fec0003800000 */
[----:B------:R-:W-:Y:S04]  /*5af0*/  SHF.L.U32 R3, R111, 0x1f, RZ ;  /* 0x0000001f6f037819 */ /* 0x000fe800000006ff */
[----:B------:R-:W1:Y:S02]  /*5b00*/  SYNCS.PHASECHK.TRANS64.TRYWAIT P1, [R0+URZ+0x80], R3 ;  /* 0x00008003000075a7 */ /* 0x000e6400080211ff */
[----:B-1----:R-:W-:Y:S05]  /*5b10*/  @!P1 BRA `(.L_x_95) ;  /* 0x0000002400a89947 */ /* 0x002fea0003800000 */
.L_x_94:
[----:B------:R-:W-:Y:S05]  /*5b20*/  BSYNC B0 ;  /* 0x0000000000007941 */ /* 0x000fea0003800000 */
.L_x_93:
[----:B------:R-:W-:Y:S01]  /*5b30*/  ISETP.NE.AND P1, PT, R112, RZ, PT ;  /* 0x000000ff7000720c */ /* 0x000fe20003f25270 */
[----:B------:R-:W-:Y:S04]  /*5b40*/  UIADD3 UR5, UPT, UPT, UR54, 0x1, URZ ;  /* 0x0000000136057890 */ /* 0x000fe8000fffe0ff */
[----:B------:R-:W-:Y:S04]  /*5b50*/  UISETP.NE.AND UP0, UPT, UR5, 0x3, UPT ;  /* 0x000000030500788c */ /* 0x000fe8000bf05270 */
[----:B------:R-:W-:Y:S02]  /*5b60*/  USEL UR4, URZ, 0x1, UP0 ;  /* 0x00000001ff047887 */ /* 0x000fe40008000000 */
[----:B------:R-:W-:Y:S02]  /*5b70*/  USEL UR5, UR5, URZ, UP0 ;  /* 0x000000ff05057287 */ /* 0x000fe40008000000 */
[----:B------:R4:W1:Y:S02]  /*5b80*/  @P1 LDS.128 R56, [R67] ;  /* 0x0000000043381984 */ /* 0x0008640000000c00 */
[----:B------:R-:W-:Y:S02]  /*5b90*/  LOP3.LUT R111, R111, UR4, RZ, 0x3c, !PT ;  /* 0x000000046f6f7c12 */ /* 0x000fe4000f8e3cff */
[----:B------:R4:W1:Y:S01]  /*5ba0*/  @P1 LDS.128 R60, [R66+0x10] ;  /* 0x00001000423c1984 */ /* 0x0008620000000c00 */
[----:B------:R-:W-:Y:S03]  /*5bb0*/  IMAD.U32 R74, RZ, RZ, UR5 ;  /* 0x00000005ff4a7e24 */ /* 0x000fe6000f8e00ff */
[----:B------:R4:W1:Y:S04]  /*5bc0*/  @P1 LDS.128 R68, [R65+0x20] ;  /* 0x0000200041441984 */ /* 0x0008680000000c00 */
[----:B------:R4:W1:Y:S02]  /*5bd0*/  @P1 LDS.128 R76, [R64+0x10] ;  /* 0x00001000404c1984 */ /* 0x0008640000000c00 */
.L_x_92:
[----:B------:R-:W-:Y:S05]  /*5be0*/  BSYNC B1 ;  /* 0x0000000000017941 */ /* 0x000fea0003800000 */
.L_x_91:
[----:B-1----:R-:W-:Y:S04]  /*5bf0*/  SHF.R.U32.HI R0, RZ, 0x15, R48 ;  /* 0x00000015ff007819 */ /* 0x002fe80000011630 */
[----:B------:R-:W-:Y:S01]  /*5c00*/  LOP3.LUT P1, RZ, R0, 0x3, R96, 0x48, !PT ;  /* 0x0000000300ff7812 */ /* 0x000fe20007824860 */
[----:B------:R-:W-:Y:S01]  /*5c10*/  @!UPT UIADD3 URZ, UPT, UPT, URZ, URZ, URZ ;  /* 0x000000fffffff290 */ /* 0x000fe2000fffe0ff */
[----:B--2---:R-:W-:Y:S11]  /*5c20*/  @P0 BRA `(.L_x_96) ;  /* 0x0000000000080947 */ /* 0x004ff60003800000 */
[----:B------:R-:W1:Y:S02]  /*5c30*/  SYNCS.PHASECHK.TRANS64.TRYWAIT P0, [R73+URZ+0xe0], R2 ;  /* 0x0000e002490075a7 */ /* 0x000e6400080011ff */
[----:B-1----:R-:W-:Y:S05]  /*5c40*/  @!P0 BRA `(.L_x_97) ;  /* 0x0000002400708947 */ /* 0x002fea0003800000 */
.L_x_96:
[----:B------:R-:W-:Y:S05]  /*5c50*/  @!P1 BRA `(.L_x_98) ;  /* 0x0000000000409947 */ /* 0x000fea0003800000 */
[----:B------:R-:W2:Y:S01]  /*5c60*/  LDCU.64 UR8, c[0x4][0x70] ;  /* 0x01000e00ff0877ac */ /* 0x000ea20008000a00 */
[----:B------:R-:W-:Y:S01]  /*5c70*/  MOV R3, 0x0 ;  /* 0x0000000000037802 */ /* 0x000fe20000000f00 */
[----:B------:R-:W-:Y:S02]  /*5c80*/  HFMA2 R12, -RZ, RZ, 0, 5.9604644775390625e-08 ;  /* 0x00000001ff0c7431 */ /* 0x000fe400000001ff */
[----:B------:R-:W-:Y:S02]  /*5c90*/  IMAD.MOV.U32 R8, RZ, RZ, 0x192 ;  /* 0x00000192ff087424 */ /* 0x000fe400078e00ff */
[----:B------:R-:W-:Y:S01]  /*5ca0*/  IMAD.MOV.U32 R13, RZ, RZ, RZ ;  /* 0x000000ffff0d7224 */ /* 0x000fe200078e00ff */
[----:B------:R-:W5:Y:S01]  /*5cb0*/  LDCU.64 UR6, c[0x4][0x78] ;  /* 0x01000f00ff0677ac */ /* 0x000f620008000a00 */
[----:B-1----:R-:W1:Y:S01]  /*5cc0*/  LDC.64 R2, c[0x4][R3] ;  /* 0x0100000003027b82 */ /* 0x002e620000000a00 */
[----:B------:R-:W3:Y:S01]  /*5cd0*/  LDCU.64 UR4, c[0x4][0x10] ;  /* 0x01000200ff0477ac */ /* 0x000ee20008000a00 */
[----:B--2---:R-:W-:Y:S01]  /*5ce0*/  MOV R5, UR9 ;  /* 0x0000000900057c02 */ /* 0x004fe20008000f00 */
[----:B------:R-:W-:Y:S01]  /*5cf0*/  IMAD.U32 R4, RZ, RZ, UR8 ;  /* 0x00000008ff047e24 */ /* 0x000fe2000f8e00ff */
[----:B-----5:R-:W-:Y:S01]  /*5d00*/  MOV R7, UR7 ;  /* 0x0000000700077c02 */ /* 0x020fe20008000f00 */
[----:B------:R-:W-:Y:S01]  /*5d10*/  IMAD.U32 R6, RZ, RZ, UR6 ;  /* 0x00000006ff067e24 */ /* 0x000fe2000f8e00ff */
[----:B---3--:R-:W-:Y:S01]  /*5d20*/  MOV R11, UR5 ;  /* 0x00000005000b7c02 */ /* 0x008fe20008000f00 */
[----:B------:R-:W-:Y:S02]  /*5d30*/  IMAD.U32 R10, RZ, RZ, UR4 ;  /* 0x00000004ff0a7e24 */ /* 0x000fe4000f8e00ff */
[----:B------:R-:W-:Y:S07]  /*5d40*/  LEPC R20, `(.L_x_98) ;  /* 0x000000001014794e */ /* 0x000fee0000000000 */
[----:B-1--4-:R-:W-:Y:S05]  /*5d50*/  CALL.ABS.NOINC R2 ;  /* 0x0000000002007343 */ /* 0x012fea0003c00000 */
.L_x_98:
[----:B------:R-:W-:Y:S05]  /*5d60*/  WARPSYNC.ALL ;  /* 0x0000000000007948 */ /* 0x000fea0003800000 */
[----:B------:R-:W-:Y:S01]  /*5d70*/  R2UR UR4, R48 ;  /* 0x00000000300472ca */ /* 0x000fe200000e0000 */
[--C-:B------:R-:W-:Y:S01]  /*5d80*/  HADD2.F32 R50, -RZ, R56.reuse.H0_H0 ;  /* 0x20000038ff327230 */ /* 0x100fe20000004100 */
[----:B------:R-:W-:Y:S01]  /*5d90*/  ISETP.NE.AND P0, PT, R104, RZ, PT ;  /* 0x000000ff6800720c */ /* 0x000fe20003f05270 */
[----:B------:R-:W-:Y:S01]  /*5da0*/  HADD2.F32 R51, -RZ, R56.H1_H1 ;  /* 0x30000038ff337230 */ /* 0x000fe20000004100 */
[----:B------:R-:W-:Y:S01]  /*5db0*/  BSSY.RECONVERGENT B0, `(.L_x_99) ;  /* 0x0000083000007945 */ /* 0x000fe20003800200 */
[--C-:B------:R-:W-:Y:S08]  /*5dc0*/  HADD2.F32 R52, -RZ, R57.reuse.H0_H0 ;  /* 0x20000039ff347230 */ /* 0x100ff00000004100 */
[----:B------:R-:W3:Y:S02]  /*5dd0*/  LDTM.x32 R4, tmem[UR4] ;  /* 0x00000004000479ee */ /* 0x000ee400082c0000 */
[C---:B---3--:R-:W-:Y:S01]  /*5de0*/  FMUL R0, R47.reuse, R4 ;  /* 0x000000042f007220 */ /* 0x048fe20000400000 */
[C---:B-1----:R-:W-:Y:S01]  /*5df0*/  FMUL R2, R47.reuse, R5 ;  /* 0x000000052f027220 */ /* 0x042fe20000400000 */
[C---:B------:R-:W-:Y:S01]  /*5e00*/  FMUL R4, R47.reuse, R8 ;  /* 0x000000082f047220 */ /* 0x040fe20000400000 */
[----:B------:R-:W-:Y:S01]  /*5e10*/  FMUL R3, R47, R6 ;  /* 0x000000062f037220 */ /* 0x000fe20000400000 */
[C---:B------:R-:W-:Y:S01]  /*5e20*/  FFMA R0, R49.reuse, R50, R0 ;  /* 0x0000003231007223 */ /* 0x040fe20000000000 */
[----:B------:R-:W-:Y:S01]  /*5e30*/  FFMA R2, R49, R51, R2 ;  /* 0x0000003331027223 */ /* 0x000fe20000000002 */
[C---:B------:R-:W-:Y:S01]  /*5e40*/  FMUL R5, R47.reuse, R9 ;  /* 0x000000092f057220 */ /* 0x040fe20000400000 */
        /* <DEDUP_REMOVED lines=16> */
[----:B------:R-:W-:Y:S02]  /*5f50*/  HADD2.F32 R32, -RZ, R57.H1_H1 ;  /* 0x30000039ff207230 */ /* 0x000fe40000004100 */
[C---:B------:R-:W-:Y:S01]  /*5f60*/  FMUL R26, R47.reuse, R30 ;  /* 0x0000001e2f1a7220 */ /* 0x040fe20000400000 */
[----:B------:R-:W-:Y:S01]  /*5f70*/  FMUL R29, R47, R33 ;  /* 0x000000212f1d7220 */ /* 0x000fe20000400000 */
[--C-:B------:R-:W-:Y:S02]  /*5f80*/  HADD2.F32 R33, -RZ, R58.reuse.H0_H0 ;  /* 0x2000003aff217230 */ /* 0x100fe40000004100 */
[----:B------:R-:W-:Y:S01]  /*5f90*/  FFMA R3, R49, R52, R3 ;  /* 0x0000003431037223 */ /* 0x000fe20000000003 */
[C---:B------:R-:W-:Y:S01]  /*5fa0*/  FMUL R7, R47.reuse, R7 ;  /* 0x000000072f077220 */ /* 0x040fe20000400000 */
[----:B------:R-:W-:Y:S01]  /*5fb0*/  FMUL R30, R47, R34 ;  /* 0x000000222f1e7220 */ /* 0x000fe20000400000 */
[----:B------:R-:W-:Y:S01]  /*5fc0*/  HADD2.F32 R34, -RZ, R58.H1_H1 ;  /* 0x3000003aff227230 */ /* 0x000fe20000004100 */
[----:B------:R-:W-:Y:S01]  /*5fd0*/  F2FP.RELU.F16.F32.PACK_AB R52, R2, R0 ;  /* 0x000000000234723e */ /* 0x000fe200000008ff */
[--C-:B------:R-:W-:Y:S02]  /*5fe0*/  HADD2.F32 R0, -RZ, R59.reuse.H0_H0 ;  /* 0x2000003bff007230 */ /* 0x100fe40000004100 */
[C---:B------:R-:W-:Y:S01]  /*5ff0*/  FFMA R7, R49.reuse, R32, R7 ;  /* 0x0000002031077223 */ /* 0x040fe20000000007 */
[----:B------:R-:W-:Y:S02]  /*6000*/  HADD2.F32 R2, -RZ, R59.H1_H1 ;  /* 0x3000003bff027230 */ /* 0x000fe40000004100 */
[C---:B------:R-:W-:Y:S01]  /*6010*/  FFMA R4, R49.reuse, R33, R4 ;  /* 0x0000002131047223 */ /* 0x040fe20000000004 */
[C---:B------:R-:W-:Y:S01]  /*6020*/  FFMA R5, R49.reuse, R34, R5 ;  /* 0x0000002231057223 */ /* 0x040fe20000000005 */
[----:B------:R-:W-:Y:S01]  /*6030*/  FFMA R6, R49, R0, R6 ;  /* 0x0000000031067223 */ /* 0x000fe20000000006 */
[--C-:B------:R-:W-:Y:S02]  /*6040*/  HADD2.F32 R0, -RZ, R60.reuse.H0_H0 ;  /* 0x2000003cff007230 */ /* 0x100fe40000004100 */
[----:B------:R-:W-:Y:S01]  /*6050*/  FMUL R11, R47, R11 ;  /* 0x0000000b2f0b7220 */ /* 0x000fe20000400000 */
[----:B------:R-:W-:Y:S01]  /*6060*/  F2FP.RELU.F16.F32.PACK_AB R53, R7, R3 ;  /* 0x000000030735723e */ /* 0x000fe200000008ff */
[--C-:B------:R-:W-:Y:S02]  /*6070*/  HADD2.F32 R3, -RZ, R61.reuse.H0_H0 ;  /* 0x2000003dff037230 */ /* 0x100fe40000004100 */
[----:B------:R-:W-:Y:S01]  /*6080*/  FMUL R15, R47, R15 ;  /* 0x0000000f2f0f7220 */ /* 0x000fe20000400000 */
[C---:B------:R-:W-:Y:S01]  /*6090*/  FFMA R11, R49.reuse, R2, R11 ;  /* 0x00000002310b7223 */ /* 0x040fe2000000000b */
[----:B------:R-:W-:Y:S02]  /*60a0*/  HADD2.F32 R2, -RZ, R60.H1_H1 ;  /* 0x3000003cff027230 */ /* 0x000fe40000004100 */
[----:B------:R-:W-:Y:S01]  /*60b0*/  FFMA R8, R49, R0, R8 ;  /* 0x0000000031087223 */ /* 0x000fe20000000008 */
[----:B------:R-:W-:Y:S02]  /*60c0*/  HADD2.F32 R0, -RZ, R61.H1_H1 ;  /* 0x3000003dff007230 */ /* 0x000fe40000004100 */
[C---:B------:R-:W-:Y:S01]  /*60d0*/  FMUL R19, R47.reuse, R19 ;  /* 0x000000132f137220 */ /* 0x040fe20000400000 */
[----:B------:R-:W-:Y:S01]  /*60e0*/  FMUL R23, R47, R23 ;  /* 0x000000172f177220 */ /* 0x000fe20000400000 */
[C---:B------:R-:W-:Y:S01]  /*60f0*/  FFMA R9, R49.reuse, R2, R9 ;  /* 0x0000000231097223 */ /* 0x040fe20000000009 */
[C---:B------:R-:W-:Y:S01]  /*6100*/  FFMA R10, R49.reuse, R3, R10 ;  /* 0x00000003310a7223 */ /* 0x040fe2000000000a */
[----:B------:R-:W-:Y:S01]  /*6110*/  FFMA R15, R49, R0, R15 ;  /* 0x00000000310f7223 */ /* 0x000fe2000000000f */
[--C-:B------:R-:W-:Y:S02]  /*6120*/  HADD2.F32 R2, -RZ, R62.reuse.H0_H0 ;  /* 0x2000003eff027230 */ /* 0x100fe40000004100 */
[----:B------:R-:W-:Y:S01]  /*6130*/  FMUL R27, R47, R27 ;  /* 0x0000001b2f1b7220 */ /* 0x000fe20000400000 */
[----:B------:R-:W-:Y:S01]  /*6140*/  HADD2.F32 R0, -RZ, R62.H1_H1 ;  /* 0x3000003eff007230 */ /* 0x000fe20000004100 */
[----:B------:R-:W-:Y:S01]  /*6150*/  F2FP.RELU.F16.F32.PACK_AB R54, R5, R4 ;  /* 0x000000040536723e */ /* 0x000fe200000008ff */
[--C-:B------:R-:W-:Y:S02]  /*6160*/  HADD2.F32 R3, -RZ, R63.reuse.H0_H0 ;  /* 0x2000003fff037230 */ /* 0x100fe40000004100 */
[C---:B------:R-:W-:Y:S01]  /*6170*/  FFMA R12, R49.reuse, R2, R12 ;  /* 0x00000002310c7223 */ /* 0x040fe2000000000c */
[--C-:B------:R-:W-:Y:S02]  /*6180*/  HADD2.F32 R2, -RZ, R68.reuse.H0_H0 ;  /* 0x20000044ff027230 */ /* 0x100fe40000004100 */
[C---:B------:R-:W-:Y:S01]  /*6190*/  FFMA R13, R49.reuse, R0, R13 ;  /* 0x00000000310d7223 */ /* 0x040fe2000000000d */
[----:B------:R-:W-:Y:S02]  /*61a0*/  HADD2.F32 R0, -RZ, R63.H1_H1 ;  /* 0x3000003fff007230 */ /* 0x000fe40000004100 */
[----:B------:R-:W-:Y:S01]  /*61b0*/  FFMA R14, R49, R3, R14 ;  /* 0x00000003310e7223 */ /* 0x000fe2000000000e */
[----:B------:R-:W-:Y:S01]  /*61c0*/  HADD2.F32 R3, -RZ, R68.H1_H1 ;  /* 0x30000044ff037230 */ /* 0x000fe20000004100 */
[----:B------:R-:W-:Y:S01]  /*61d0*/  F2FP.RELU.F16.F32.PACK_AB R55, R11, R6 ;  /* 0x000000060b37723e */ /* 0x000fe200000008ff */
[----:B------:R-:W-:Y:S01]  /*61e0*/  FMUL R31, R47, R31 ;  /* 0x0000001f2f1f7220 */ /* 0x000fe20000400000 */
[C---:B------:R-:W-:Y:S01]  /*61f0*/  FFMA R19, R49.reuse, R0, R19 ;  /* 0x0000000031137223 */ /* 0x040fe20000000013 */
[--C-:B------:R-:W-:Y:S02]  /*6200*/  HADD2.F32 R0, -RZ, R69.reuse.H0_H0 ;  /* 0x20000045ff007230 */ /* 0x100fe40000004100 */
[C---:B------:R-:W-:Y:S01]  /*6210*/  FFMA R16, R49.reuse, R2, R16 ;  /* 0x0000000231107223 */ /* 0x040fe20000000010 */
[----:B------:R1:W-:Y:S01]  /*6220*/  STS.128 [R67], R52 ;  /* 0x0000003443007388 */ /* 0x0003e20000000c00 */
[C---:B------:R-:W-:Y:S01]  /*6230*/  FFMA R17, R49.reuse, R3, R17 ;  /* 0x0000000331117223 */ /* 0x040fe20000000011 */
[----:B------:R-:W-:Y:S02]  /*6240*/  HADD2.F32 R2, -RZ, R69.H1_H1 ;  /* 0x30000045ff027230 */ /* 0x000fe40000004100 */
[----:B------:R-:W-:Y:S01]  /*6250*/  FFMA R18, R49, R0, R18 ;  /* 0x0000000031127223 */ /* 0x000fe20000000012 */
[--C-:B------:R-:W-:Y:S01]  /*6260*/  HADD2.F32 R0, -RZ, R70.reuse.H0_H0 ;  /* 0x20000046ff007230 */ /* 0x100fe20000004100 */
[----:B------:R-:W-:Y:S01]  /*6270*/  F2FP.RELU.F16.F32.PACK_AB R8, R9, R8 ;  /* 0x000000080908723e */ /* 0x000fe200000008ff */
[--C-:B------:R-:W-:Y:S02]  /*6280*/  HADD2.F32 R3, -RZ, R71.reuse.H0_H0 ;  /* 0x20000047ff037230 */ /* 0x100fe40000004100 */
[C---:B------:R-:W-:Y:S01]  /*6290*/  FFMA R23, R49.reuse, R2, R23 ;  /* 0x0000000231177223 */ /* 0x040fe20000000017 */
[----:B------:R-:W-:Y:S02]  /*62a0*/  HADD2.F32 R2, -RZ, R70.H1_H1 ;  /* 0x30000046ff027230 */ /* 0x000fe40000004100 */
[----:B------:R-:W-:Y:S01]  /*62b0*/  FFMA R20, R49, R0, R20 ;  /* 0x0000000031147223 */ /* 0x000fe20000000014 */
[----:B------:R-:W-:Y:S01]  /*62c0*/  HADD2.F32 R0, -RZ, R71.H1_H1 ;  /* 0x30000047ff007230 */ /* 0x000fe20000004100 */
[----:B------:R-:W-:Y:S01]  /*62d0*/  F2FP.RELU.F16.F32.PACK_AB R9, R15, R10 ;  /* 0x0000000a0f09723e */ /* 0x000fe200000008ff */
[----:B------:R-:W-:Y:S02]  /*62e0*/  HADD2.F32 R4, -RZ, R79.H0_H0 ;  /* 0x2000004fff047230 */ /* 0x000fe40000004100 */
[C---:B------:R-:W-:Y:S01]  /*62f0*/  FFMA R21, R49.reuse, R2, R21 ;  /* 0x0000000231157223 */ /* 0x040fe20000000015 */
[C---:B------:R-:W-:Y:S01]  /*6300*/  FFMA R22, R49.reuse, R3, R22 ;  /* 0x0000000331167223 */ /* 0x040fe20000000016 */
[----:B------:R-:W-:Y:S01]  /*6310*/  FFMA R27, R49, R0, R27 ;  /* 0x00000000311b7223 */ /* 0x000fe2000000001b */
[--C-:B------:R-:W-:Y:S01]  /*6320*/  HADD2.F32 R2, -RZ, R76.reuse.H0_H0 ;  /* 0x2000004cff027230 */ /* 0x100fe20000004100 */
[----:B------:R-:W-:Y:S01]  /*6330*/  F2FP.RELU.F16.F32.PACK_AB R10, R13, R12 ;  /* 0x0000000c0d0a723e */ /* 0x000fe200000008ff */
[----:B------:R-:W-:Y:S01]  /*6340*/  HADD2.F32 R0, -RZ, R76.H1_H1 ;  /* 0x3000004cff007230 */ /* 0x000fe20000004100 */
[----:B------:R-:W-:Y:S01]  /*6350*/  F2FP.RELU.F16.F32.PACK_AB R11, R19, R14 ;  /* 0x0000000e130b723e */ /* 0x000fe200000008ff */
[--C-:B------:R-:W-:Y:S02]  /*6360*/  HADD2.F32 R3, -RZ, R77.reuse.H0_H0 ;  /* 0x2000004dff037230 */ /* 0x100fe40000004100 */
[C---:B------:R-:W-:Y:S01]  /*6370*/  FFMA R24, R49.reuse, R2, R24 ;  /* 0x0000000231187223 */ /* 0x040fe20000000018 */
[--C-:B------:R-:W-:Y:S02]  /*6380*/  HADD2.F32 R2, -RZ, R78.reuse.H0_H0 ;  /* 0x2000004eff027230 */ /* 0x100fe40000004100 */
[C---:B------:R-:W-:Y:S01]  /*6390*/  FFMA R25, R49.reuse, R0, R25 ;  /* 0x0000000031197223 */ /* 0x040fe20000000019 */
[----:B------:R1:W-:Y:S01]  /*63a0*/  STS.128 [R66+0x10], R8 ;  /* 0x0000100842007388 */ /* 0x0003e20000000c00 */
[----:B------:R-:W-:Y:S02]  /*63b0*/  HADD2.F32 R0, -RZ, R77.H1_H1 ;  /* 0x3000004dff007230 */ /* 0x000fe40000004100 */
[----:B------:R-:W-:Y:S01]  /*63c0*/  FFMA R26, R49, R3, R26 ;  /* 0x00000003311a7223 */ /* 0x000fe2000000001a */
[----:B------:R-:W-:Y:S01]  /*63d0*/  HADD2.F32 R3, -RZ, R78.H1_H1 ;  /* 0x3000004eff037230 */ /* 0x000fe20000004100 */
[----:B------:R-:W-:Y:S01]  /*63e0*/  F2FP.RELU.F16.F32.PACK_AB R16, R17, R16 ;  /* 0x000000101110723e */ /* 0x000fe200000008ff */
[----:B------:R-:W-:Y:S01]  /*63f0*/  HADD2.F32 R5, -RZ, R79.H1_H1 ;  /* 0x3000004fff057230 */ /* 0x000fe20000004100 */
[----:B------:R-:W-:Y:S01]  /*6400*/  F2FP.RELU.F16.F32.PACK_AB R17, R23, R18 ;  /* 0x000000121711723e */ /* 0x000fe200000008ff */
[----:B------:R-:W-:Y:S01]  /*6410*/  FFMA R31, R49, R0, R31 ;  /* 0x00000000311f7223 */ /* 0x000fe2000000001f */
[----:B------:R-:W-:Y:S01]  /*6420*/  FMUL R35, R47, R35 ;  /* 0x000000232f237220 */ /* 0x000fe20000400000 */
[----:B------:R-:W-:Y:S01]  /*6430*/  F2FP.RELU.F16.F32.PACK_AB R18, R21, R20 ;  /* 0x000000141512723e */ /* 0x000fe200000008ff */
[----:B------:R-:W-:Y:S01]  /*6440*/  FFMA R28, R49, R2, R28 ;  /* 0x00000002311c7223 */ /* 0x000fe2000000001c */
[----:B------:R-:W-:Y:S01]  /*6450*/  F2FP.RELU.F16.F32.PACK_AB R19, R27, R22 ;  /* 0x000000161b13723e */ /* 0x000fe200000008ff */
[C---:B------:R-:W-:Y:S01]  /*6460*/  FFMA R29, R49.reuse, R3, R29 ;  /* 0x00000003311d7223 */ /* 0x040fe2000000001d */
[C---:B------:R-:W-:Y:S01]  /*6470*/  FFMA R30, R49.reuse, R4, R30 ;  /* 0x00000004311e7223 */ /* 0x040fe2000000001e */
[----:B------:R-:W-:Y:S01]  /*6480*/  FFMA R35, R49, R5, R35 ;  /* 0x0000000531237223 */ /* 0x000fe20000000023 */
[----:B------:R-:W-:Y:S01]  /*6490*/  F2FP.RELU.F16.F32.PACK_AB R24, R25, R24 ;  /* 0x000000181918723e */ /* 0x000fe200000008ff */
[----:B------:R1:W-:Y:S01]  /*64a0*/  STS.128 [R65+0x20], R16 ;  /* 0x0000201041007388 */ /* 0x0003e20000000c00 */
[----:B------:R-:W-:Y:S02]  /*64b0*/  F2FP.RELU.F16.F32.PACK_AB R25, R31, R26 ;  /* 0x0000001a1f19723e */ /* 0x000fe400000008ff */
[----:B------:R-:W-:Y:S02]  /*64c0*/  F2FP.RELU.F16.F32.PACK_AB R26, R29, R28 ;  /* 0x0000001c1d1a723e */ /* 0x000fe400000008ff */
[----:B------:R-:W-:Y:S05]  /*64d0*/  F2FP.RELU.F16.F32.PACK_AB R27, R35, R30 ;  /* 0x0000001e231b723e */ /* 0x000fea00000008ff */
[----:B------:R1:W-:Y:S01]  /*64e0*/  STS.128 [R64+0x10], R24 ;  /* 0x0000101840007388 */ /* 0x0003e20000000c00 */
[----:B------:R-:W-:Y:S01]  /*64f0*/  @!PT LDS RZ, [RZ] ;  /* 0x00000000fffff984 */ /* 0x000fe20000000800 */
[----:B------:R-:W-:Y:S01]  /*6500*/  @!PT LDS RZ, [RZ] ;  /* 0x00000000fffff984 */ /* 0x000fe20000000800 */
[----:B------:R-:W-:Y:S01]  /*6510*/  @!PT LDS RZ, [RZ] ;  /* 0x00000000fffff984 */ /* 0x000fe20000000800 */
[----:B------:R-:W-:Y:S01]  /*6520*/  @!PT LDS RZ, [RZ] ;  /* 0x00000000fffff984 */ /* 0x000fe20000000800 */
[----:B------:R2:W-:Y:S07]  /*6530*/  MEMBAR.ALL.CTA ;  /* 0x0000000000007992 */ /* 0x0005ee0000008000 */
[----:B--2---:R-:W2:Y:S02]  /*6540*/  FENCE.VIEW.ASYNC.S ;  /* 0x00000000000073c6 */ /* 0x004ea40000000000 */
[----:B--2---:R-:W-:Y:S06]  /*6550*/  BAR.SYNC.DEFER_BLOCKING 0x1, 0x80 ;  /* 0x0042000000007b1d */ /* 0x004fec0000010000 */
[----:B------:R-:W-:Y:S05]  /*6560*/  @P0 BRA `(.L_x_100) ;  /* 0x00000000001c0947 */ /* 0x000fea0003800000 */
[----:B------:R-:W-:Y:S01]  /*6570*/  R2UR UR4, R72 ;  /* 0x00000000480472ca */ /* 0x000fe200000e0000 */
[----:B------:R-:W-:Y:S01]  /*6580*/  UIADD3 UR6, UP0, UPT, UR52, 0x680, URZ ;  /* 0x0000068034067890 */ /* 0x000fe2000ff1e0ff */
[----:B------:R-:W-:Y:S03]  /*6590*/  UMOV UR43, UR36 ;  /* 0x00000024002b7c82 */ /* 0x000fe60008000000 */
[----:B------:R-:W-:Y:S08]  /*65a0*/  UIADD3.X UR7, UPT, UPT, URZ, UR53, URZ, UP0, !UPT ;  /* 0x00000035ff077290 */ /* 0x000ff000087fe4ff */
[----:B------:R-:W-:Y:S09]  /*65b0*/  UIADD3 UR40, UPT, UPT, UR46, 0x200, UR4 ;  /* 0x000002002e287890 */ /* 0x000ff2000fffe004 */
[----:B------:R2:W-:Y:S02]  /*65c0*/  UTMASTG.3D [UR40], [UR6] ;  /* 0x00000028060073b5 */ /* 0x0005e40008010000 */
[----:B--2---:R0:W-:Y:S02]  /*65d0*/  UTMACMDFLUSH ;  /* 0x00000000000079b7 */ /* 0x0041e40000000000 */
.L_x_100:
[----:B------:R-:W-:Y:S05]  /*65e0*/  BSYNC.RECONVERGENT B0 ;  /* 0x0000000000007941 */ /* 0x000fea0003800200 */
.L_x_99:
[----:B------:R-:W-:Y:S01]  /*65f0*/  UIADD3 UR40, UPT, UPT, UR54, 0x1, URZ ;  /* 0x0000000136287890 */ /* 0x000fe2000fffe0ff */
[----:B------:R-:W-:Y:S03]  /*6600*/  BSSY.RECONVERGENT B0, `(.L_x_101) ;  /* 0x0000005000007945 */ /* 0x000fe60003800200 */
[----:B------:R-:W-:Y:S04]  /*6610*/  UISETP.NE.AND UP0, UPT, UR40, 0x3, UPT ;  /* 0x000000032800788c */ /* 0x000fe8000bf05270 */
[----:B------:R-:W-:Y:S01]  /*6620*/  USEL UR43, UR40, URZ, UP0 ;  /* 0x000000ff282b7287 */ /* 0x000fe20008000000 */
[----:B------:R-:W-:Y:S11]  /*6630*/  @P0 BRA `(.L_x_102) ;  /* 0x0000000000040947 */ /* 0x000ff60003800000 */
[----:B------:R-:W-:Y:S04]  /*6640*/  DEPBAR.LE SB0, 0x1 ;  /* 0x000080400000791a */ /* 0x000fe80000000000 */
.L_x_102:
[----:B------:R-:W-:Y:S05]  /*6650*/  BSYNC.RECONVERGENT B0 ;  /* 0x0000000000007941 */ /* 0x000fea0003800200 */
.L_x_101:
[----:B------:R-:W-:Y:S01]  /*6660*/  BAR.SYNC.DEFER_BLOCKING 0x1, 0x80 ;  /* 0x0042000000007b1d */ /* 0x000fe20000010000 */
[----:B------:R-:W-:Y:S01]  /*6670*/  ISETP.NE.AND P1, PT, R108, RZ, PT ;  /* 0x000000ff6c00720c */ /* 0x000fe20003f25270 */
[----:B------:R-:W-:Y:S01]  /*6680*/  UISETP.NE.AND UP0, UPT, UR48, URZ, UPT ;  /* 0x000000ff3000728c */ /* 0x000fe2000bf05270 */
[----:B------:R-:W-:Y:S11]  /*6690*/  LEA R2, R74, UR46, 0x3 ;  /* 0x0000002e4a027c11 */ /* 0x000ff6000f8e18ff */
[----:B------:R-:W-:Y:S01]  /*66a0*/  @!P1 SHF.L.U32 R3, R111, 0x1f, RZ ;  /* 0x0000001f6f039819 */ /* 0x000fe200000006ff */
[----:B------:R-:W-:Y:S06]  /*66b0*/  BRA.U !UP0, `(.L_x_103) ;  /* 0x0000000108247547 */ /* 0x000fec000b800000 */
[----:B------:R-:W-:Y:S01]  /*66c0*/  IMAD.U32 R4, RZ, RZ, UR47 ;  /* 0x0000002fff047e24 */ /* 0x000fe2000f8e00ff */
[----:B------:R-:W-:Y:S01]  /*66d0*/  MOV R0, UR37 ;  /* 0x0000002500007c02 */ /* 0x000fe20008000f00 */
[----:B------:R-:W-:Y:S03]  /*66e0*/  UIADD3 UR47, UPT, UPT, UR47, 0x1, URZ ;  /* 0x000000012f2f7890 */ /* 0x000fe6000fffe0ff */
[----:B------:R-:W-:Y:S01]  /*66f0*/  @!P1 LEA R4, R4, UR46, 0x3 ;  /* 0x0000002e04049c11 */ /* 0x000fe2000f8e18ff */
[----:B------:R-:W-:Y:S04]  /*6700*/  UISETP.NE.AND UP0, UPT, UR47, 0x3, UPT ;  /* 0x000000032f00788c */ /* 0x000fe8000bf05270 */
[----:B------:R-:W-:Y:S01]  /*6710*/  @!P1 VIADD R4, R4, 0x98 ;  /* 0x0000009804049836 */ /* 0x000fe20000000000 */
[----:B------:R-:W-:Y:S04]  /*6720*/  USEL UR47, UR47, URZ, UP0 ;  /* 0x000000ff2f2f7287 */ /* 0x000fe80008000000 */
[----:B------:R-:W-:Y:S04]  /*6730*/  @!P1 PRMT R0, R0, 0x654, R4 ;  /* 0x0000065400009816 */ /* 0x000fe80000000004 */
[----:B------:R2:W-:Y:S04]  /*6740*/  @!P1 SYNCS.ARRIVE.TRANS64.RED.A1T0 RZ, [R0+URZ], RZ ;  /* 0x000000ff00ff99a7 */ /* 0x0005e800081004ff */
.L_x_103:
[----:B------:R-:W3:Y:S01]  /*6750*/  @!P1 SYNCS.PHASECHK.TRANS64.TRYWAIT P0, [R2+URZ+0x80], R3 ;  /* 0x00008003020095a7 */ /* 0x000ee200080011ff */
[----:B------:R-:W-:Y:S01]  /*6760*/  BSSY B1, `(.L_x_104) ;  /* 0x0000015000017945 */ /* 0x000fe20003800000 */
[----:B---3--:R-:W-:Y:S03]  /*6770*/  @!P1 SEL R75, RZ, 0x1, !P0 ;  /* 0x00000001ff4b9807 */ /* 0x008fe60004000000 */
[----:B------:R-:W-:Y:S05]  /*6780*/  @P1 BRA `(.L_x_105) ;  /* 0x0000000000481947 */ /* 0x000fea0003800000 */
[----:B------:R-:W-:Y:S01]  /*6790*/  ISETP.NE.AND P1, PT, R112, RZ, PT ;  /* 0x000000ff7000720c */ /* 0x000fe20003f25270 */
[----:B------:R-:W-:Y:S01]  /*67a0*/  BSSY B0, `(.L_x_106) ;  /* 0x000000a000007945 */ /* 0x000fe20003800000 */
[----:B------:R-:W-:Y:S11]  /*67b0*/  ISETP.NE.AND P0, PT, R75, RZ, PT ;  /* 0x000000ff4b00720c */ /* 0x000ff60003f05270 */
[----:B------:R-:W-:Y:S04]  /*67c0*/  @P1 IMAD R74, R74, 0x2000, R103 ;  /* 0x000020004a4a1824 */ /* 0x000fe800078e0267 */
[----:B------:R-:W-:Y:S01]  /*67d0*/  @P1 IMAD.IADD R4, R110, 0x1, R74 ;  /* 0x000000016e041824 */ /* 0x000fe200078e024a */
[----:B------:R-:W-:Y:S03]  /*67e0*/  @P1 IADD3 R3, PT, PT, R109, R74, RZ ;  /* 0x0000004a6d031210 */ /* 0x000fe60007ffe0ff */
[----:B--2---:R-:W-:Y:S01]  /*67f0*/  @P1 IMAD.IADD R0, R102, 0x1, R4 ;  /* 0x0000000166001824 */ /* 0x004fe200078e0204 */
[----:B------:R-:W-:Y:S06]  /*6800*/  @P0 BRA `(.L_x_107) ;  /* 0x00000000000c0947 */ /* 0x000fec0003800000 */
[----:B------:R-:W-:Y:S04]  /*6810*/  SHF.L.U32 R111, R111, 0x1f, RZ ;  /* 0x0000001f6f6f7819 */ /* 0x000fe800000006ff */
[----:B------:R-:W2:Y:S02]  /*6820*/  SYNCS.PHASECHK.TRANS64.TRYWAIT P0, [R2+URZ+0x80], R111 ;  /* 0x0000806f020075a7 */ /* 0x000ea400080011ff */
[----:B--2---:R-:W-:Y:S05]  /*6830*/  @!P0 BRA `(.L_x_108) ;  /* 0x0000001800888947 */ /* 0x004fea0003800000 */
.L_x_107:
[----:B------:R-:W-:Y:S05]  /*6840*/  BSYNC B0 ;  /* 0x0000000000007941 */ /* 0x000fea0003800000 */
.L_x_106:
[----:B------:R-:W-:Y:S11]  /*6850*/  ISETP.NE.AND P0, PT, R112, RZ, PT ;  /* 0x000000ff7000720c */ /* 0x000ff60003f05270 */
[----:B------:R-:W-:Y:S02]  /*6860*/  @!UPT UIADD3 URZ, UPT, UPT, URZ, URZ, URZ ;  /* 0x000000fffffff290 */ /* 0x000fe4000fffe0ff */
[----:B------:R3:W1:Y:S04]  /*6870*/  @P0 LDS.128 R56, [R74] ;  /* 0x000000004a380984 */ /* 0x0006680000000c00 */
[----:B------:R3:W1:Y:S04]  /*6880*/  @P0 LDS.128 R68, [R3+0x20] ;  /* 0x0000200003440984 */ /* 0x0006680000000c00 */
[----:B------:R3:W1:Y:S04]  /*6890*/  @P0 LDS.128 R60, [R4+0x10] ;  /* 0x00001000043c0984 */ /* 0x0006680000000c00 */
[----:B------:R3:W1:Y:S02]  /*68a0*/  @P0 LDS.128 R76, [R0+0x10] ;  /* 0x00001000004c0984 */ /* 0x0006640000000c00 */
.L_x_105:
[----:B------:R-:W-:Y:S05]  /*68b0*/  BSYNC B1 ;  /* 0x0000000000017941 */ /* 0x000fea0003800000 */
.L_x_104:
[----:B--23--:R-:W-:Y:S05]  /*68c0*/  VIADD R0, R48, 0x20 ;  /* 0x0000002030007836 */ /* 0x00cfea0000000000 */
[----:B------:R-:W-:Y:S04]  /*68d0*/  SHF.R.U32.HI R0, RZ, 0x15, R0 ;  /* 0x00000015ff007819 */ /* 0x000fe80000011600 */
[----:B------:R-:W-:Y:S11]  /*68e0*/  LOP3.LUT P0, RZ, R0, 0x3, R96, 0x48, !PT ;  /* 0x0000000300ff7812 */ /* 0x000ff60007804860 */
[----:B------:R-:W-:Y:S02]  /*68f0*/  @!UPT UIADD3 URZ, UPT, UPT, URZ, URZ, URZ ;  /* 0x000000fffffff290 */ /* 0x000fe4000fffe0ff */
[----:B------:R-:W-:Y:S05]  /*6900*/  @!P0 BRA `(.L_x_109) ;  /* 0x0000000000408947 */ /* 0x000fea0003800000 */
[----:B------:R-:W2:Y:S01]  /*6910*/  LDCU.64 UR8, c[0x4][0x70] ;  /* 0x01000e00ff0877ac */ /* 0x000ea20008000a00 */
[----:B------:R-:W-:Y:S01]  /*6920*/  MOV R3, 0x0 ;  /* 0x0000000000037802 */ /* 0x000fe20000000f00 */
[----:B------:R-:W-:Y:S02]  /*6930*/  HFMA2 R12, -RZ, RZ, 0, 5.9604644775390625e-08 ;  /* 0x00000001ff0c7431 */ /* 0x000fe400000001ff */
[----:B-1----:R-:W-:Y:S02]  /*6940*/  IMAD.MOV.U32 R8, RZ, RZ, 0x192 ;  /* 0x00000192ff087424 */ /* 0x002fe400078e00ff */
[----:B------:R-:W-:Y:S01]  /*6950*/  IMAD.MOV.U32 R13, RZ, RZ, RZ ;  /* 0x000000ffff0d7224 */ /* 0x000fe200078e00ff */
[----:B------:R-:W1:Y:S01]  /*6960*/  LDCU.64 UR6, c[0x4][0x78] ;  /* 0x01000f00ff0677ac */ /* 0x000e620008000a00 */
[----:B------:R-:W3:Y:S01]  /*6970*/  LDC.64 R2, c[0x4][R3] ;  /* 0x0100000003027b82 */ /* 0x000ee20000000a00 */
[----:B------:R-:W5:Y:S01]  /*6980*/  LDCU.64 UR4, c[0x4][0x10] ;  /* 0x01000200ff0477ac */ /* 0x000f620008000a00 */
[----:B--2---:R-:W-:Y:S01]  /*6990*/  MOV R5, UR9 ;  /* 0x0000000900057c02 */ /* 0x004fe20008000f00 */
[----:B------:R-:W-:Y:S01]  /*69a0*/  IMAD.U32 R4, RZ, RZ, UR8 ;  /* 0x00000008ff047e24 */ /* 0x000fe2000f8e00ff */
[----:B-1----:R-:W-:Y:S01]  /*69b0*/  MOV R7, UR7 ;  /* 0x0000000700077c02 */ /* 0x002fe20008000f00 */
[----:B------:R-:W-:Y:S01]  /*69c0*/  IMAD.U32 R6, RZ, RZ, UR6 ;  /* 0x00000006ff067e24 */ /* 0x000fe2000f8e00ff */
[----:B-----5:R-:W-:Y:S01]  /*69d0*/  MOV R11, UR5 ;  /* 0x00000005000b7c02 */ /* 0x020fe20008000f00 */
[----:B------:R-:W-:Y:S02]  /*69e0*/  IMAD.U32 R10, RZ, RZ, UR4 ;  /* 0x00000004ff0a7e24 */ /* 0x000fe4000f8e00ff */
[----:B------:R-:W-:Y:S07]  /*69f0*/  LEPC R20, `(.L_x_109) ;  /* 0x000000001014794e */ /* 0x000fee0000000000 */
[----:B---34-:R-:W-:Y:S05]  /*6a00*/  CALL.ABS.NOINC R2 ;  /* 0x0000000002007343 */ /* 0x018fea0003c00000 */
.L_x_109:
[----:B------:R-:W-:Y:S01]  /*6a10*/  ISETP.NE.AND P0, PT, R104, RZ, PT ;  /* 0x000000ff6800720c */ /* 0x000fe20003f05270 */
[----:B------:R-:W-:Y:S05]  /*6a20*/  WARPSYNC.ALL ;  /* 0x0000000000007948 */ /* 0x000fea0003800000 */
[----:B------:R-:W-:Y:S01]  /*6a30*/  R2UR UR4, R48 ;  /* 0x00000000300472ca */ /* 0x000fe200000e0000 */
[--C-:B-1----:R-:W-:Y:S01]  /*6a40*/  HADD2.F32 R0, -RZ, R56.reuse.H0_H0 ;  /* 0x20000038ff007230 */ /* 0x102fe20000004100 */
[----:B------:R-:W-:Y:S01]  /*6a50*/  R2UR UR5, R73 ;  /* 0x00000000490572ca */ /* 0x000fe200000e0000 */
[----:B------:R-:W-:Y:S01]  /*6a60*/  HADD2.F32 R2, -RZ, R56.H1_H1 ;  /* 0x30000038ff027230 */ /* 0x000fe20000004100 */
[----:B------:R-:W-:Y:S01]  /*6a70*/  USHF.L.U32 UR8, UR43, 0xd, URZ ;  /* 0x0000000d2b087899 */ /* 0x000fe200080006ff */
[--C-:B------:R-:W-:Y:S01]  /*6a80*/  HADD2.F32 R3, -RZ, R57.reuse.H0_H0 ;  /* 0x20000039ff037230 */ /* 0x100fe20000004100 */
[----:B------:R-:W-:Y:S01]  /*6a90*/  BSSY.RECONVERGENT B0, `(.L_x_110) ;  /* 0x000008b000007945 */ /* 0x000fe20003800200 */
[----:B------:R-:W-:Y:S02]  /*6aa0*/  HADD2.F32 R48, -RZ, R57.H1_H1 ;  /* 0x30000039ff307230 */ /* 0x000fe40000004100 */
[--C-:B------:R-:W-:Y:S02]  /*6ab0*/  HADD2.F32 R50, -RZ, R58.reuse.H0_H0 ;  /* 0x2000003aff327230 */ /* 0x100fe40000004100 */
[----:B------:R-:W-:Y:S02]  /*6ac0*/  HADD2.F32 R51, -RZ, R58.H1_H1 ;  /* 0x3000003aff337230 */ /* 0x000fe40000004100 */
[----:B------:R-:W1:Y:S01]  /*6ad0*/  LDTM.x32 R4, tmem[UR4+0x20] ;  /* 0x00002004000479ee */ /* 0x000e6200082c0000 */
[----:B------:R-:W-:Y:S01]  /*6ae0*/  NOP ;  /* 0x0000000000007918 */ /* 0x000fe20000000000 */
[----:B------:R-:W-:Y:S01]  /*6af0*/  UIADD3 UR5, UPT, UPT, UR5, 0x100, URZ ;  /* 0x0000010005057890 */ /* 0x000fe2000fffe0ff */
[--C-:B------:R-:W-:Y:S02]  /*6b00*/  HADD2.F32 R52, -RZ, R59.reuse.H0_H0 ;  /* 0x2000003bff347230 */ /* 0x100fe40000004100 */
[----:B------:R-:W-:Y:S01]  /*6b10*/  HADD2.F32 R53, -RZ, R59.H1_H1 ;  /* 0x3000003bff357230 */ /* 0x000fe20000004100 */
[----:B------:R-:W-:Y:S01]  /*6b20*/  UPRMT UR5, UR37, 0x654, UR5 ;  /* 0x0000065425057896 */ /* 0x000fe20008000005 */
[--C-:B------:R-:W-:Y:S02]  /*6b30*/  HADD2.F32 R54, -RZ, R60.reuse.H0_H0 ;  /* 0x2000003cff367230 */ /* 0x100fe40000004100 */
[----:B------:R-:W-:Y:S02]  /*6b40*/  HADD2.F32 R55, -RZ, R60.H1_H1 ;  /* 0x3000003cff377230 */ /* 0x000fe40000004100 */
[--C-:B------:R-:W-:Y:S02]  /*6b50*/  HADD2.F32 R56, -RZ, R61.reuse.H0_H0 ;  /* 0x2000003dff387230 */ /* 0x100fe40000004100 */
[----:B------:R-:W-:Y:S02]  /*6b60*/  HADD2.F32 R57, -RZ, R61.H1_H1 ;  /* 0x3000003dff397230 */ /* 0x000fe40000004100 */
[----:B-1----:R-:W-:Y:S01]  /*6b70*/  SYNCS.ARRIVE.TRANS64.RED.A1T0 RZ, [UR5], RZ ;  /* 0x000000ffffff79a7 */ /* 0x002fe20008100405 */
[--C-:B------:R-:W-:Y:S02]  /*6b80*/  HADD2.F32 R58, -RZ, R62.reuse.H0_H0 ;  /* 0x2000003eff3a7230 */ /* 0x100fe40000004100 */
[----:B------:R-:W-:Y:S02]  /*6b90*/  HADD2.F32 R59, -RZ, R62.H1_H1 ;  /* 0x3000003eff3b7230 */ /* 0x000fe40000004100 */
[--C-:B------:R-:W-:Y:S02]  /*6ba0*/  HADD2.F32 R60, -RZ, R63.reuse.H0_H0 ;  /* 0x2000003fff3c7230 */ /* 0x100fe40000004100 */
[----:B------:R-:W-:Y:S02]  /*6bb0*/  HADD2.F32 R61, -RZ, R63.H1_H1 ;  /* 0x3000003fff3d7230 */ /* 0x000fe40000004100 */
[C---:B------:R-:W-:Y:S01]  /*6bc0*/  FMUL R4, R47.reuse, R4 ;  /* 0x000000042f047220 */ /* 0x040fe20000400000 */
[C---:B------:R-:W-:Y:S01]  /*6bd0*/  FMUL R5, R47.reuse, R5 ;  /* 0x000000052f057220 */ /* 0x040fe20000400000 */
[C---:B------:R-:W-:Y:S01]  /*6be0*/  FMUL R6, R47.reuse, R6 ;  /* 0x000000062f067220 */ /* 0x040fe20000400000 */
[----:B------:R-:W-:Y:S01]  /*6bf0*/  FMUL R7, R47, R7 ;  /* 0x000000072f077220 */ /* 0x000fe20000400000 */
[C---:B------:R-:W-:Y:S01]  /*6c00*/  FFMA R4, R49.reuse, R0, R4 ;  /* 0x0000000031047223 */ /* 0x040fe20000000004 */
[C---:B------:R-:W-:Y:S01]  /*6c10*/  FFMA R5, R49.reuse, R2, R5 ;  /* 0x0000000231057223 */ /* 0x040fe20000000005 */
[C---:B------:R-:W-:Y:S01]  /*6c20*/  FFMA R6, R49.reuse, R3, R6 ;  /* 0x0000000331067223 */ /* 0x040fe20000000006 */
[----:B------:R-:W-:Y:S01]  /*6c30*/  FFMA R7, R49, R48, R7 ;  /* 0x0000003031077223 */ /* 0x000fe20000000007 */
[C---:B------:R-:W-:Y:S01]  /*6c40*/  FMUL R8, R47.reuse, R8 ;  /* 0x000000082f087220 */ /* 0x040fe20000400000 */
[----:B------:R-:W-:Y:S01]  /*6c50*/  FMUL R9, R47, R9 ;  /* 0x000000092f097220 */ /* 0x000fe20000400000 */
[----:B------:R-:W-:Y:S01]  /*6c60*/  F2FP.RELU.F16.F32.PACK_AB R4, R5, R4 ;  /* 0x000000040504723e */ /* 0x000fe200000008ff */
[----:B------:R-:W-:Y:S01]  /*6c70*/  FMUL R0, R47, R10 ;  /* 0x0000000a2f007220 */ /* 0x000fe20000400000 */
[----:B------:R-:W-:Y:S01]  /*6c80*/  F2FP.RELU.F16.F32.PACK_AB R5, R7, R6 ;  /* 0x000000060705723e */ /* 0x000fe200000008ff */
[C---:B------:R-:W-:Y:S01]  /*6c90*/  FFMA R8, R49.reuse, R50, R8 ;  /* 0x0000003231087223 */ /* 0x040fe20000000008 */
[C---:B------:R-:W-:Y:S01]  /*6ca0*/  FFMA R9, R49.reuse, R51, R9 ;  /* 0x0000003331097223 */ /* 0x040fe20000000009 */
[----:B------:R-:W-:Y:S01]  /*6cb0*/  FFMA R0, R49, R52, R0 ;  /* 0x0000003431007223 */ /* 0x000fe20000000000 */
[C---:B------:R-:W-:Y:S01]  /*6cc0*/  FMUL R2, R47.reuse, R11 ;  /* 0x0000000b2f027220 */ /* 0x040fe20000400000 */
[C---:B------:R-:W-:Y:S01]  /*6cd0*/  FMUL R3, R47.reuse, R12 ;  /* 0x0000000c2f037220 */ /* 0x040fe20000400000 */
[----:B------:R-:W-:Y:S01]  /*6ce0*/  FMUL R10, R47, R13 ;  /* 0x0000000d2f0a7220 */ /* 0x000fe20000400000 */
[----:B------:R-:W-:Y:S01]  /*6cf0*/  F2FP.RELU.F16.F32.PACK_AB R6, R9, R8 ;  /* 0x000000080906723e */ /* 0x000fe200000008ff */
[C---:B------:R-:W-:Y:S01]  /*6d00*/  FFMA R2, R49.reuse, R53, R2 ;  /* 0x0000003531027223 */ /* 0x040fe20000000002 */
[C---:B------:R-:W-:Y:S01]  /*6d10*/  FFMA R3, R49.reuse, R54, R3 ;  /* 0x0000003631037223 */ /* 0x040fe20000000003 */
[----:B------:R-:W-:Y:S01]  /*6d20*/  FFMA R10, R49, R55, R10 ;  /* 0x00000037310a7223 */ /* 0x000fe2000000000a */
[C---:B------:R-:W-:Y:S01]  /*6d30*/  FMUL R11, R47.reuse, R14 ;  /* 0x0000000e2f0b7220 */ /* 0x040fe20000400000 */
[C---:B------:R-:W-:Y:S01]  /*6d40*/  FMUL R15, R47.reuse, R15 ;  /* 0x0000000f2f0f7220 */ /* 0x040fe20000400000 */
[C---:B------:R-:W-:Y:S01]  /*6d50*/  FMUL R12, R47.reuse, R16 ;  /* 0x000000102f0c7220 */ /* 0x040fe20000400000 */
[----:B------:R-:W-:Y:S01]  /*6d60*/  FMUL R13, R47, R17 ;  /* 0x000000112f0d7220 */ /* 0x000fe20000400000 */
[----:B------:R-:W-:Y:S01]  /*6d70*/  FFMA R11, R49, R56, R11 ;  /* 0x00000038310b7223 */ /* 0x000fe2000000000b */
[----:B------:R-:W-:Y:S01]  /*6d80*/  FMUL R14, R47, R18 ;  /* 0x000000122f0e7220 */ /* 0x000fe20000400000 */
[----:B------:R-:W-:Y:S01]  /*6d90*/  FFMA R15, R49, R57, R15 ;  /* 0x00000039310f7223 */ /* 0x000fe2000000000f */
[--C-:B------:R-:W-:Y:S02]  /*6da0*/  HADD2.F32 R62, -RZ, R68.reuse.H0_H0 ;  /* 0x20000044ff3e7230 */ /* 0x100fe40000004100 */
[----:B------:R-:W-:Y:S01]  /*6db0*/  FMUL R19, R47, R19 ;  /* 0x000000132f137220 */ /* 0x000fe20000400000 */
[----:B------:R-:W-:Y:S01]  /*6dc0*/  F2FP.RELU.F16.F32.PACK_AB R7, R2, R0 ;  /* 0x000000000207723e */ /* 0x000fe200000008ff */
[----:B------:R-:W-:Y:S01]  /*6dd0*/  FFMA R12, R49, R58, R12 ;  /* 0x0000003a310c7223 */ /* 0x000fe2000000000c */
[----:B------:R-:W-:Y:S02]  /*6de0*/  HADD2.F32 R63, -RZ, R68.H1_H1 ;  /* 0x30000044ff3f7230 */ /* 0x000fe40000004100 */
[----:B------:R-:W-:Y:S01]  /*6df0*/  FMUL R16, R47, R20 ;  /* 0x000000142f107220 */ /* 0x000fe20000400000 */
[----:B------:R-:W-:Y:S01]  /*6e00*/  FFMA R13, R49, R59, R13 ;  /* 0x0000003b310d7223 */ /* 0x000fe2000000000d */
[----:B------:R1:W-:Y:S01]  /*6e10*/  STS.128 [R103+UR8], R4 ;  /* 0x0000000467007988 */ /* 0x0003e20008000c08 */
[--C-:B----4-:R-:W-:Y:S02]  /*6e20*/  HADD2.F32 R64, -RZ, R69.reuse.H0_H0 ;  /* 0x20000045ff407230 */ /* 0x110fe40000004100 */
[----:B------:R-:W-:Y:S01]  /*6e30*/  FMUL R17, R47, R21 ;  /* 0x000000152f117220 */ /* 0x000fe20000400000 */
[----:B------:R-:W-:Y:S01]  /*6e40*/  FFMA R14, R49, R60, R14 ;  /* 0x0000003c310e7223 */ /* 0x000fe2000000000e */
[----:B------:R-:W-:Y:S02]  /*6e50*/  HADD2.F32 R65, -RZ, R69.H1_H1 ;  /* 0x30000045ff417230 */ /* 0x000fe40000004100 */
[----:B------:R-:W-:Y:S01]  /*6e60*/  FMUL R18, R47, R22 ;  /* 0x000000162f127220 */ /* 0x000fe20000400000 */
[----:B------:R-:W-:Y:S01]  /*6e70*/  FFMA R19, R49, R61, R19 ;  /* 0x0000003d31137223 */ /* 0x000fe20000000013 */
[----:B------:R-:W-:Y:S02]  /*6e80*/  HADD2.F32 R66, -RZ, R70.H0_H0 ;  /* 0x20000046ff427230 */ /* 0x000fe40000004100 */
[----:B------:R-:W-:Y:S01]  /*6e90*/  FMUL R23, R47, R23 ;  /* 0x000000172f177220 */ /* 0x000fe20000400000 */
[--C-:B------:R-:W-:Y:S02]  /*6ea0*/  HADD2.F32 R74, -RZ, R78.reuse.H0_H0 ;  /* 0x2000004eff4a7230 */ /* 0x100fe40000004100 */
[----:B------:R-:W-:Y:S01]  /*6eb0*/  FFMA R16, R49, R62, R16 ;  /* 0x0000003e31107223 */ /* 0x000fe20000000010 */
[----:B------:R-:W-:Y:S01]  /*6ec0*/  HADD2.F32 R75, -RZ, R78.H1_H1 ;  /* 0x3000004eff4b7230 */ /* 0x000fe20000004100 */
[----:B------:R-:W-:Y:S01]  /*6ed0*/  IADD3 R78, PT, PT, R103, UR8, RZ ;  /* 0x00000008674e7c10 */ /* 0x000fe2000fffe0ff */
[----:B------:R-:W-:Y:S02]  /*6ee0*/  HADD2.F32 R67, -RZ, R70.H1_H1 ;  /* 0x30000046ff437230 */ /* 0x000fe40000004100 */
[----:B------:R-:W-:Y:S01]  /*6ef0*/  FMUL R20, R47, R24 ;  /* 0x000000182f147220 */ /* 0x000fe20000400000 */
[----:B------:R-:W-:Y:S01]  /*6f00*/  FFMA R17, R49, R63, R17 ;  /* 0x0000003f31117223 */ /* 0x000fe20000000011 */
[--C-:B------:R-:W-:Y:S02]  /*6f10*/  HADD2.F32 R68, -RZ, R71.reuse.H0_H0 ;  /* 0x20000047ff447230 */ /* 0x100fe40000004100 */
[----:B------:R-:W-:Y:S01]  /*6f20*/  FMUL R21, R47, R25 ;  /* 0x000000192f157220 */ /* 0x000fe20000400000 */
[----:B------:R-:W-:Y:S01]  /*6f30*/  FFMA R18, R49, R64, R18 ;  /* 0x0000004031127223 */ /* 0x000fe20000000012 */
[----:B------:R-:W-:Y:S02]  /*6f40*/  HADD2.F32 R69, -RZ, R71.H1_H1 ;  /* 0x30000047ff457230 */ /* 0x000fe40000004100 */
[----:B------:R-:W-:Y:S01]  /*6f50*/  FMUL R22, R47, R26 ;  /* 0x0000001a2f167220 */ /* 0x000fe20000400000 */
[----:B------:R-:W-:Y:S01]  /*6f60*/  F2FP.RELU.F16.F32.PACK_AB R8, R10, R3 ;  /* 0x000000030a08723e */ /* 0x000fe200000008ff */
[----:B------:R-:W-:Y:S01]  /*6f70*/  FFMA R23, R49, R65, R23 ;  /* 0x0000004131177223 */ /* 0x000fe20000000017 */
[----:B------:R-:W-:Y:S01]  /*6f80*/  F2FP.RELU.F16.F32.PACK_AB R9, R15, R11 ;  /* 0x0000000b0f09723e */ /* 0x000fe200000008ff */
[--C-:B------:R-:W-:Y:S02]  /*6f90*/  HADD2.F32 R70, -RZ, R76.reuse.H0_H0 ;  /* 0x2000004cff467230 */ /* 0x100fe40000004100 */
[----:B------:R-:W-:Y:S01]  /*6fa0*/  FMUL R27, R47, R27 ;  /* 0x0000001b2f1b7220 */ /* 0x000fe20000400000 */
[----:B------:R-:W-:Y:S01]  /*6fb0*/  IADD3 R110, PT, PT, R110, R78, RZ ;  /* 0x0000004e6e6e7210 */ /* 0x000fe20007ffe0ff */
[----:B------:R-:W-:Y:S01]  /*6fc0*/  FFMA R20, R49, R66, R20 ;  /* 0x0000004231147223 */ /* 0x000fe20000000014 */
[----:B------:R-:W-:Y:S01]  /*6fd0*/  F2FP.RELU.F16.F32.PACK_AB R10, R13, R12 ;  /* 0x0000000c0d0a723e */ /* 0x000fe200000008ff */
[----:B------:R-:W-:Y:S01]  /*6fe0*/  HADD2.F32 R71, -RZ, R76.H1_H1 ;  /* 0x3000004cff477230 */ /* 0x000fe20000004100 */
[----:B------:R-:W-:Y:S01]  /*6ff0*/  F2FP.RELU.F16.F32.PACK_AB R11, R19, R14 ;  /* 0x0000000e130b723e */ /* 0x000fe200000008ff */
[----:B------:R-:W-:Y:S01]  /*7000*/  FMUL R24, R47, R28 ;  /* 0x0000001c2f187220 */ /* 0x000fe20000400000 */
[----:B------:R-:W-:Y:S01]  /*7010*/  FFMA R21, R49, R67, R21 ;  /* 0x0000004331157223 */ /* 0x000fe20000000015 */
[--C-:B------:R-:W-:Y:S02]  /*7020*/  HADD2.F32 R72, -RZ, R77.reuse.H0_H0 ;  /* 0x2000004dff487230 */ /* 0x100fe40000004100 */
[----:B------:R-:W-:Y:S01]  /*7030*/  FMUL R25, R47, R29 ;  /* 0x0000001d2f197220 */ /* 0x000fe20000400000 */
[----:B------:R1:W-:Y:S01]  /*7040*/  STS.128 [R110+0x10], R8 ;  /* 0x000010086e007388 */ /* 0x0003e20000000c00 */
[----:B------:R-:W-:Y:S01]  /*7050*/  FFMA R22, R49, R68, R22 ;  /* 0x0000004431167223 */ /* 0x000fe20000000016 */
[----:B------:R-:W-:Y:S02]  /*7060*/  HADD2.F32 R73, -RZ, R77.H1_H1 ;  /* 0x3000004dff497230 */ /* 0x000fe40000004100 */
[----:B------:R-:W-:Y:S01]  /*7070*/  FMUL R26, R47, R30 ;  /* 0x0000001e2f1a7220 */ /* 0x000fe20000400000 */
[----:B------:R-:W-:Y:S01]  /*7080*/  FFMA R27, R49, R69, R27 ;  /* 0x00000045311b7223 */ /* 0x000fe2000000001b */
        /* <DEDUP_REMOVED lines=10> */
[----:B------:R-:W-:Y:S01]  /*7130*/  F2FP.RELU.F16.F32.PACK_AB R17, R23, R18 ;  /* 0x000000121711723e */ /* 0x000fe200000008ff */
[----:B------:R-:W-:Y:S01]  /*7140*/  FFMA R31, R49, R73, R31 ;  /* 0x00000049311f7223 */ /* 0x000fe2000000001f */
[----:B------:R-:W-:Y:S01]  /*7150*/  FMUL R35, R47, R35 ;  /* 0x000000232f237220 */ /* 0x000fe20000400000 */
[----:B------:R-:W-:Y:S01]  /*7160*/  IADD3 R109, PT, PT, R109, R78, RZ ;  /* 0x0000004e6d6d7210 */ /* 0x000fe20007ffe0ff */
[----:B------:R-:W-:Y:S01]  /*7170*/  FFMA R28, R49, R74, R28 ;  /* 0x0000004a311c7223 */ /* 0x000fe2000000001c */
[----:B------:R-:W-:Y:S01]  /*7180*/  F2FP.RELU.F16.F32.PACK_AB R18, R21, R20 ;  /* 0x000000141512723e */ /* 0x000fe200000008ff */
[----:B------:R-:W-:Y:S01]  /*7190*/  FFMA R29, R49, R75, R29 ;  /* 0x0000004b311d7223 */ /* 0x000fe2000000001d */
[----:B------:R-:W-:Y:S01]  /*71a0*/  F2FP.RELU.F16.F32.PACK_AB R19, R27, R22 ;  /* 0x000000161b13723e */ /* 0x000fe200000008ff */
[C---:B------:R-:W-:Y:S01]  /*71b0*/  FFMA R30, R49.reuse, R76, R30 ;  /* 0x0000004c311e7223 */ /* 0x040fe2000000001e */
[----:B------:R-:W-:Y:S01]  /*71c0*/  FFMA R35, R49, R77, R35 ;  /* 0x0000004d31237223 */ /* 0x000fe20000000023 */
[----:B------:R-:W-:Y:S02]  /*71d0*/  F2FP.RELU.F16.F32.PACK_AB R24, R25, R24 ;  /* 0x000000181918723e */ /* 0x000fe400000008ff */
[----:B------:R1:W-:Y:S01]  /*71e0*/  STS.128 [R109+0x20], R16 ;  /* 0x000020106d007388 */ /* 0x0003e20000000c00 */
[----:B------:R-:W-:Y:S02]  /*71f0*/  F2FP.RELU.F16.F32.PACK_AB R25, R31, R26 ;  /* 0x0000001a1f19723e */ /* 0x000fe400000008ff */
[----:B------:R-:W-:Y:S02]  /*7200*/  F2FP.RELU.F16.F32.PACK_AB R26, R29, R28 ;  /* 0x0000001c1d1a723e */ /* 0x000fe400000008ff */
[----:B------:R-:W-:Y:S02]  /*7210*/  F2FP.RELU.F16.F32.PACK_AB R27, R35, R30 ;  /* 0x0000001e231b723e */ /* 0x000fe400000008ff */
[----:B------:R-:W-:Y:S05]  /*7220*/  IADD3 R0, PT, PT, R102, R110, RZ ;  /* 0x0000006e66007210 */ /* 0x000fea0007ffe0ff */
        /* <DEDUP_REMOVED lines=9> */
[----:B------:R-:W-:Y:S02]  /*72c0*/  UIADD3 UR10, UP0, UPT, UR52, 0x680, URZ ;  /* 0x00000680340a7890 */ /* 0x000fe4000ff1e0ff */
[----:B------:R-:W-:Y:S02]  /*72d0*/  UIADD3 UR5, UPT, UPT, UR41, 0x20, URZ ;  /* 0x0000002029057890 */ /* 0x000fe4000fffe0ff */
[----:B------:R-:W-:Y:S02]  /*72e0*/  UIADD3 UR4, UPT, UPT, UR46, 0x200, UR8 ;  /* 0x000002002e047890 */ /* 0x000fe4000fffe008 */
[----:B------:R-:W-:Y:S01]  /*72f0*/  UIADD3.X UR11, UPT, UPT, URZ, UR53, URZ, UP0, !UPT ;  /* 0x00000035ff0b7290 */ /* 0x000fe200087fe4ff */
[----:B------:R-:W-:Y:S01]  /*7300*/  UMOV UR6, UR42 ;  /* 0x0000002a00067c82 */ /* 0x000fe20008000000 */
[----:B------:R-:W-:Y:S07]  /*7310*/  UMOV UR7, UR36 ;  /* 0x0000002400077c82 */ /* 0x000fee0008000000 */
[----:B------:R2:W-:Y:S02]  /*7320*/  UTMASTG.3D [UR4], [UR10] ;  /* 0x000000040a0073b5 */ /* 0x0005e40008010000 */
[----:B--2---:R0:W-:Y:S02]  /*7330*/  UTMACMDFLUSH ;  /* 0x00000000000079b7 */ /* 0x0041e40000000000 */
.L_x_111:
[----:B------:R-:W-:Y:S05]  /*7340*/  BSYNC.RECONVERGENT B0 ;  /* 0x0000000000007941 */ /* 0x000fea0003800200 */
.L_x_110:
[----:B------:R-:W-:Y:S01]  /*7350*/  UIADD3 UR43, UPT, UPT, UR43, 0x1, URZ ;  /* 0x000000012b2b7890 */ /* 0x000fe2000fffe0ff */
[----:B------:R-:W-:Y:S03]  /*7360*/  BSSY.RECONVERGENT B0, `(.L_x_112) ;  /* 0x0000008000007945 */ /* 0x000fe60003800200 */
[----:B------:R-:W-:Y:S04]  /*7370*/  UISETP.NE.AND UP0, UPT, UR43, 0x3, UPT ;  /* 0x000000032b00788c */ /* 0x000fe8000bf05270 */
[----:B------:R-:W-:Y:S02]  /*7380*/  UISETP.EQ.XOR UP1, UPT, UR40, 0x3, !UP0 ;  /* 0x000000032800788c */ /* 0x000fe4000c722a70 */
[----:B------:R-:W-:Y:S02]  /*7390*/  USEL UR54, UR43, URZ, UP0 ;  /* 0x000000ff2b367287 */ /* 0x000fe40008000000 */
[----:B------:R-:W-:Y:S04]  /*73a0*/  USEL UR4, URZ, 0x1, !UP1 ;  /* 0x00000001ff047887 */ /* 0x000fe8000c800000 */
[----:B------:R-:W-:Y:S01]  /*73b0*/  ULOP3.LUT UR49, UR49, UR4, URZ, 0x3c, !UPT ;  /* 0x0000000431317292 */ /* 0x000fe2000f8e3cff */
[----:B------:R-:W-:Y:S11]  /*73c0*/  @P0 BRA `(.L_x_113) ;  /* 0x0000000000040947 */ /* 0x000ff60003800000 */
[----:B------:R-:W-:Y:S04]  /*73d0*/  DEPBAR.LE SB0, 0x1 ;  /* 0x000080400000791a */ /* 0x000fe80000000000 */
.L_x_113:
[----:B------:R-:W-:Y:S05]  /*73e0*/  BSYNC.RECONVERGENT B0 ;  /* 0x0000000000007941 */ /* 0x000fea0003800200 */
.L_x_112:
[----:B------:R-:W-:Y:S01]  /*73f0*/  BAR.SYNC.DEFER_BLOCKING 0x1, 0x80 ;  /* 0x0042000000007b1d */ /* 0x000fe20000010000 */
[----:B------:R-:W-:Y:S01]  /*7400*/  UISETP.NE.AND UP0, UPT, UR48, -0x2, UPT ;  /* 0xfffffffe3000788c */ /* 0x000fe2000bf05270 */
[----:B------:R-:W-:Y:S08]  /*7410*/  IADD3 R45, PT, PT, R45, 0x1, RZ ;  /* 0x000000012d2d7810 */ /* 0x000ff00007ffe0ff */
[----:B------:R-:W-:Y:S05]  /*7420*/  BRA.U !UP0, `(.L_x_114) ;  /* 0x0000000108287547 */ /* 0x000fea000b800000 */
[----:B------:R-:W-:Y:S01]  /*7430*/  ISETP.NE.AND P0, PT, R108, RZ, PT ;  /* 0x000000ff6c00720c */ /* 0x000fe20003f05270 */
[----:B------:R-:W-:Y:S01]  /*7440*/  IMAD.U32 R2, RZ, RZ, UR47 ;  /* 0x0000002fff027e24 */ /* 0x000fe2000f8e00ff */
[----:B------:R-:W-:Y:S01]  /*7450*/  UIADD3 UR47, UPT, UPT, UR47, 0x1, URZ ;  /* 0x000000012f2f7890 */ /* 0x000fe2000fffe0ff */
[----:B-1----:R-:W-:Y:S03]  /*7460*/  IMAD.U32 R0, RZ, RZ, UR37 ;  /* 0x00000025ff007e24 */ /* 0x002fe6000f8e00ff */
[----:B------:R-:W-:Y:S04]  /*7470*/  UISETP.NE.AND UP0, UPT, UR47, 0x3, UPT ;  /* 0x000000032f00788c */ /* 0x000fe8000bf05270 */
[----:B------:R-:W-:Y:S03]  /*7480*/  USEL UR47, UR47, URZ, UP0 ;  /* 0x000000ff2f2f7287 */ /* 0x000fe60008000000 */
[----:B------:R-:W-:Y:S05]  /*7490*/  @!P0 LEA R2, R2, UR46, 0x3 ;  /* 0x0000002e02028c11 */ /* 0x000fea000f8e18ff */
[----:B------:R-:W-:Y:S05]  /*74a0*/  @!P0 VIADD R2, R2, 0x98 ;  /* 0x0000009802028836 */ /* 0x000fea0000000000 */
[----:B------:R-:W-:Y:S04]  /*74b0*/  @!P0 PRMT R0, R0, 0x654, R2 ;  /* 0x0000065400008816 */ /* 0x000fe80000000002 */
[----:B------:R2:W-:Y:S03]  /*74c0*/  @!P0 SYNCS.ARRIVE.TRANS64.RED.A1T0 RZ, [R0+URZ], RZ ;  /* 0x000000ff00ff89a7 */ /* 0x0005e600081004ff */
.L_x_114:
[----:B------:R-:W-:Y:S01]  /*74d0*/  ISETP.NE.AND P2, PT, R105, RZ, PT ;  /* 0x000000ff6900720c */ /* 0x000fe20003f45270 */
[----:B------:R-:W-:Y:S01]  /*74e0*/  UIADD3 UR48, UPT, UPT, UR48, 0x2, URZ ;  /* 0x0000000230307890 */ /* 0x000fe2000fffe0ff */
[----:B------:R-:W-:Y:S01]  /*74f0*/  ISETP.NE.AND P0, PT, R107, 0x2, PT ;  /* 0x000000026b00780c */ /* 0x000fe20003f05270 */
[----:B------:R-:W-:Y:S01]  /*7500*/  IMAD.IADD R14, R43, 0x1, R90 ;  /* 0x000000012b0e7824 */ /* 0x000fe200078e025a */
[----:B------:R-:W-:Y:S01]  /*7510*/  ISETP.NE.AND P1, PT, R45, 0x4, PT ;  /* 0x000000042d00780c */ /* 0x000fe20003f25270 */
[----:B------:R-:W-:Y:S01]  /*7520*/  IMAD.IADD R15, R44, 0x1, R91 ;  /* 0x000000012c0f7824 */ /* 0x000fe200078e025b */
[----:B------:R-:W-:Y:S02]  /*7530*/  SEL R2, RZ, 0x1, P0 ;  /* 0x00000001ff027807 */ /* 0x000fe40000000000 */
[----:B-12---:R-:W-:Y:S02]  /*7540*/  SEL R0, RZ, 0x1, P1 ;  /* 0x00000001ff007807 */ /* 0x006fe40000800000 */
[----:B------:R-:W-:Y:S02]  /*7550*/  LOP3.LUT R100, R100, R2, RZ, 0x3c, !PT ;  /* 0x0000000264647212 */ /* 0x000fe400078e3cff */
[----:B------:R-:W-:Y:S02]  /*7560*/  LOP3.LUT R101, R101, R0, RZ, 0x3c, !PT ;  /* 0x0000000065657212 */ /* 0x000fe400078e3cff */
[----:B------:R-:W-:Y:S02]  /*7570*/  @P2 R2UR UR36, R99 ;  /* 0x00000000632422ca */ /* 0x000fe400000e0000 */
[----:B------:R-:W-:Y:S02]  /*7580*/  SEL R107, R107, RZ, P0 ;  /* 0x000000ff6b6b7207 */ /* 0x000fe40000000000 */
[----:B------:R-:W-:Y:S01]  /*7590*/  SEL R45, R45, RZ, P1 ;  /* 0x000000ff2d2d7207 */ /* 0x000fe20000800000 */
[----:B------:R-:W-:Y:S10]  /*75a0*/  @P2 BRA `(.L_x_115) ;  /* 0xffffffd400f02947 */ /* 0x000ff4000383ffff */
[----:B------:R-:W-:-:S09]  /*75b0*/  UISETP.NE.AND UP0, UPT, UR51, URZ, UPT ;  /* 0x000000ff3300728c */ /* 0x000fd2000bf05270 */
[----:B------:R-:W-:Y:S05]  /*75c0*/  BRA.U !UP0, `(.L_x_116) ;  /* 0x0000000108487547 */ /* 0x000fea000b800000 */
[----:B------:R-:W1:Y:S02]  /*75d0*/  LDCU.64 UR4, c[0x0][0x890] ;  /* 0x00011200ff0477ac */ /* 0x000e640008000a00 */
[----:B-1----:R-:W-:-:S04]  /*75e0*/  UISETP.NE.U32.AND UP0, UPT, UR4, URZ, UPT ;  /* 0x000000ff0400728c */ /* 0x002fc8000bf05070 */
[----:B------:R-:W-:-:S09]  /*75f0*/  UISETP.NE.AND.EX UP0, UPT, UR5, URZ, UPT, UP0 ;  /* 0x000000ff0500728c */ /* 0x000fd2000bf05300 */
[----:B------:R-:W-:Y:S05]  /*7600*/  BRA.U UP0, `(.L_x_117) ;  /* 0x00000001000c7547 */ /* 0x000fea000b800000 */
[----:B------:R-:W-:-:S13]  /*7610*/  FSETP.NEU.AND P0, PT, R49, RZ, PT ;  /* 0x000000ff3100720b */ /* 0x000fda0003f0d000 */
[----:B------:R-:W-:Y:S05]  /*7620*/  @!P0 EXIT ;  /* 0x000000000000894d */ /* 0x000fea0003800000 */
[----:B------:R-:W-:Y:S05]  /*7630*/  BRA `(.L_x_116) ;  /* 0x00000000002c7947 */ /* 0x000fea0003800000 */
.L_x_117:
[----:B------:R-:W-:Y:S01]  /*7640*/  ISETP.NE.AND P0, PT, R106, RZ, PT ;  /* 0x000000ff6a00720c */ /* 0x000fe20003f05270 */
[----:B------:R-:W-:-:S12]  /*7650*/  BSSY.RECONVERGENT B0, `(.L_x_116) ;  /* 0x0000009000007945 */ /* 0x000fd80003800200 */
[----:B------:R-:W-:Y:S05]  /*7660*/  @P0 BRA `(.L_x_118) ;  /* 0x0000000000140947 */ /* 0x000fea0003800000 */
[----:B------:R-:W1:Y:S02]  /*7670*/  LDCU.64 UR4, c[0x0][0x888] ;  /* 0x00011100ff0477ac */ /* 0x000e640008000a00 */
[----:B-1----:R-:W-:-:S04]  /*7680*/  ISETP.NE.U32.AND P0, PT, RZ, UR4, PT ;  /* 0x00000004ff007c0c */ /* 0x002fc8000bf05070 */
[----:B------:R-:W-:-:S13]  /*7690*/  ISETP.NE.AND.EX P0, PT, RZ, UR5, PT, P0 ;  /* 0x00000005ff007c0c */ /* 0x000fda000bf05300 */
[----:B------:R-:W-:Y:S05]  /*76a0*/  @!P0 EXIT ;  /* 0x000000000000894d */ /* 0x000fea0003800000 */
[----:B------:R-:W-:Y:S05]  /*76b0*/  BRA `(.L_x_119) ;  /* 0x0000000000087947 */ /* 0x000fea0003800000 */
.L_x_118:
[----:B------:R-:W-:-:S13]  /*76c0*/  FSETP.NEU.AND P0, PT, R49, RZ, PT ;  /* 0x000000ff3100720b */ /* 0x000fda0003f0d000 */
[----:B------:R-:W-:Y:S05]  /*76d0*/  @!P0 EXIT ;  /* 0x000000000000894d */ /* 0x000fea0003800000 */
.L_x_119:
[----:B------:R-:W-:Y:S05]  /*76e0*/  BSYNC.RECONVERGENT B0 ;  /* 0x0000000000007941 */ /* 0x000fea0003800200 */
.L_x_116:
[----:B------:R-:W-:Y:S01]  /*76f0*/  ULEA UR4, UR47, UR46, 0x3 ;  /* 0x0000002e2f047291 */ /* 0x000fe2000f8e18ff */
[----:B------:R-:W-:-:S04]  /*7700*/  DEPBAR.LE SB0, 0x0 ;  /* 0x000080000000791a */ /* 0x000fc80000000000 */
[----:B------:R-:W-:-:S04]  /*7710*/  UIADD3 UR4, UPT, UPT, UR4, 0x98, URZ ;  /* 0x0000009804047890 */ /* 0x000fc8000fffe0ff */
[----:B------:R-:W-:-:S09]  /*7720*/  UPRMT UR4, UR37, 0x654, UR4 ;  /* 0x0000065425047896 */ /* 0x000fd20008000004 */
[----:B------:R-:W-:Y:S01]  /*7730*/  SYNCS.ARRIVE.TRANS64.RED.A1T0 RZ, [UR4], RZ ;  /* 0x000000ffffff79a7 */ /* 0x000fe20008100404 */
[----:B------:R-:W-:Y:S05]  /*7740*/  EXIT ;  /* 0x000000000000794d */ /* 0x000fea0003800000 */
.L_x_19:
[----:B----4-:R4:W1:Y:S02]  /*7750*/  SYNCS.PHASECHK.TRANS64.TRYWAIT P0, [R2+URZ+0x130], R3 ;  /* 0x00013003020075a7 */ /* 0x01086400080011ff */
[----:B-1----:R-:W-:Y:S05]  /*7760*/  @!P0 NANOSLEEP.SYNCS 0x989680 ;  /* 0x009896800000895d */ /* 0x002fea0003900000 */
[----:B------:R-:W1:Y:S02]  /*7770*/  @!P0 SYNCS.PHASECHK.TRANS64 P0, [R2+URZ+0x130], R3 ;  /* 0x00013003020085a7 */ /* 0x000e6400080010ff */
[----:B-1----:R-:W-:Y:S05]  /*7780*/  @!P0 BRA `(.L_x_19) ;  /* 0xfffffffc00f08947 */ /* 0x002fea000383ffff */
[----:B------:R-:W-:Y:S05]  /*7790*/  BRA `(.L_x_120) ;  /* 0xffffff9c00947947 */ /* 0x000fea000383ffff */
.L_x_22:
[----:B-1----:R-:W-:-:S07]  /*77a0*/  MOV R2, UR33 ;  /* 0x0000002100027c02 */ /* 0x002fce0008000f00 */
.L_x_121:
[----:B-1----:R1:W4:Y:S02]  /*77b0*/  SYNCS.PHASECHK.TRANS64.TRYWAIT P0, [R2+URZ+0x40], R4 ;  /* 0x00004004020075a7 */ /* 0x00232400080011ff */
[----:B----4-:R-:W-:Y:S05]  /*77c0*/  @!P0 NANOSLEEP.SYNCS 0x989680 ;  /* 0x009896800000895d */ /* 0x010fea0003900000 */
[----:B------:R-:W4:Y:S02]  /*77d0*/  @!P0 SYNCS.PHASECHK.TRANS64 P0, [R2+URZ+0x40], R4 ;  /* 0x00004004020085a7 */ /* 0x000f2400080010ff */
[----:B----4-:R-:W-:Y:S05]  /*77e0*/  @!P0 BRA `(.L_x_121) ;  /* 0xfffffffc00f08947 */ /* 0x010fea000383ffff */
[----:B------:R-:W-:Y:S05]  /*77f0*/  BRA `(.L_x_21) ;  /* 0xffffff9c00e47947 */ /* 0x000fea000383ffff */
.L_x_28:
[----:B-1----:R-:W-:-:S07]  /*7800*/  MOV R2, UR17 ;  /* 0x0000001100027c02 */ /* 0x002fce0008000f00 */
.L_x_122:
[----:B-1----:R1:W4:Y:S02]  /*7810*/  SYNCS.PHASECHK.TRANS64.TRYWAIT P0, [R2+URZ+0x40], R4 ;  /* 0x00004004020075a7 */ /* 0x00232400080011ff */
[----:B----4-:R-:W-:Y:S05]  /*7820*/  @!P0 NANOSLEEP.SYNCS 0x989680 ;  /* 0x009896800000895d */ /* 0x010fea0003900000 */
[----:B------:R-:W4:Y:S02]  /*7830*/  @!P0 SYNCS.PHASECHK.TRANS64 P0, [R2+URZ+0x40], R4 ;  /* 0x00004004020085a7 */ /* 0x000f2400080010ff */
[----:B----4-:R-:W-:Y:S05]  /*7840*/  @!P0 BRA `(.L_x_122) ;  /* 0xfffffffc00f08947 */ /* 0x010fea000383ffff */
[----:B------:R-:W-:Y:S05]  /*7850*/  BRA `(.L_x_27) ;  /* 0xffffffa000907947 */ /* 0x000fea000383ffff */
.L_x_32:
[----:B-1----:R1:W4:Y:S02]  /*7860*/  SYNCS.PHASECHK.TRANS64.TRYWAIT P0, [R2+URZ+0xc0], R3 ;  /* 0x0000c003020075a7 */ /* 0x00232400080011ff */
[----:B----4-:R-:W-:Y:S05]  /*7870*/  @!P0 NANOSLEEP.SYNCS 0x989680 ;  /* 0x009896800000895d */ /* 0x010fea0003900000 */
[----:B------:R-:W4:Y:S02]  /*7880*/  @!P0 SYNCS.PHASECHK.TRANS64 P0, [R2+URZ+0xc0], R3 ;  /* 0x0000c003020085a7 */ /* 0x000f2400080010ff */
[----:B----4-:R-:W-:Y:S05]  /*7890*/  @!P0 BRA `(.L_x_32) ;  /* 0xfffffffc00f08947 */ /* 0x010fea000383ffff */
[----:B------:R-:W-:Y:S05]  /*78a0*/  BRA `(.L_x_123) ;  /* 0xffffffa400207947 */ /* 0x000fea000383ffff */
.L_x_36:
[----:B--2---:R-:W-:-:S07]  /*78b0*/  MOV R0, UR5 ;  /* 0x0000000500007c02 */ /* 0x004fce0008000f00 */
.L_x_124:
[----:B-1----:R1:W2:Y:S02]  /*78c0*/  SYNCS.PHASECHK.TRANS64.TRYWAIT P0, [R0+URZ], R2 ;  /* 0x00000002000075a7 */ /* 0x0022a400080011ff */
[----:B--2---:R-:W-:Y:S05]  /*78d0*/  @!P0 NANOSLEEP.SYNCS 0x989680 ;  /* 0x009896800000895d */ /* 0x004fea0003900000 */
[----:B------:R-:W2:Y:S02]  /*78e0*/  @!P0 SYNCS.PHASECHK.TRANS64 P0, [R0+URZ], R2 ;  /* 0x00000002000085a7 */ /* 0x000ea400080010ff */
[----:B--2---:R-:W-:Y:S05]  /*78f0*/  @!P0 BRA `(.L_x_124) ;  /* 0xfffffffc00f08947 */ /* 0x004fea000383ffff */
[----:B------:R-:W-:Y:S05]  /*7900*/  BRA `(.L_x_125) ;  /* 0xffffffa800907947 */ /* 0x000fea000383ffff */
.L_x_37:
[----:B--2---:R-:W-:-:S07]  /*7910*/  MOV R0, UR5 ;  /* 0x0000000500007c02 */ /* 0x004fce0008000f00 */
.L_x_126:
[----:B-1----:R1:W2:Y:S02]  /*7920*/  SYNCS.PHASECHK.TRANS64.TRYWAIT P0, [R0+URZ], R3 ;  /* 0x00000003000075a7 */ /* 0x0022a400080011ff */
[----:B--2---:R-:W-:Y:S05]  /*7930*/  @!P0 NANOSLEEP.SYNCS 0x989680 ;  /* 0x009896800000895d */ /* 0x004fea0003900000 */
[----:B------:R-:W2:Y:S02]  /*7940*/  @!P0 SYNCS.PHASECHK.TRANS64 P0, [R0+URZ], R3 ;  /* 0x00000003000085a7 */ /* 0x000ea400080010ff */
[----:B--2---:R-:W-:Y:S05]  /*7950*/  @!P0 BRA `(.L_x_126) ;  /* 0xfffffffc00f08947 */ /* 0x004fea000383ffff */
[----:B------:R-:W-:Y:S05]  /*7960*/  BRA `(.L_x_127) ;  /* 0xffffffa8009c7947 */ /* 0x000fea000383ffff */
.L_x_38:
[----:B--2---:R-:W-:-:S07]  /*7970*/  MOV R0, UR5 ;  /* 0x0000000500007c02 */ /* 0x004fce0008000f00 */
.L_x_128:
[----:B-1----:R1:W2:Y:S02]  /*7980*/  SYNCS.PHASECHK.TRANS64.TRYWAIT P0, [R0+URZ], R3 ;  /* 0x00000003000075a7 */ /* 0x0022a400080011ff */
[----:B--2---:R-:W-:Y:S05]  /*7990*/  @!P0 NANOSLEEP.SYNCS 0x989680 ;  /* 0x009896800000895d */ /* 0x004fea0003900000 */
[----:B------:R-:W2:Y:S02]  /*79a0*/  @!P0 SYNCS.PHASECHK.TRANS64 P0, [R0+URZ], R3 ;  /* 0x00000003000085a7 */ /* 0x000ea400080010ff */
[----:B--2---:R-:W-:Y:S05]  /*79b0*/  @!P0 BRA `(.L_x_128) ;  /* 0xfffffffc00f08947 */ /* 0x004fea000383ffff */
[----:B------:R-:W-:Y:S05]  /*79c0*/  BRA `(.L_x_129) ;  /* 0xffffffa800a87947 */ /* 0x000fea000383ffff */
.L_x_39:
[----:B--2---:R-:W-:-:S07]  /*79d0*/  MOV R0, UR5 ;  /* 0x0000000500007c02 */ /* 0x004fce0008000f00 */
.L_x_130:
[----:B-1----:R1:W2:Y:S02]  /*79e0*/  SYNCS.PHASECHK.TRANS64.TRYWAIT P0, [R0+URZ], R3 ;  /* 0x00000003000075a7 */ /* 0x0022a400080011ff */
[----:B--2---:R-:W-:Y:S05]  /*79f0*/  @!P0 NANOSLEEP.SYNCS 0x989680 ;  /* 0x009896800000895d */ /* 0x004fea0003900000 */
[----:B------:R-:W2:Y:S02]  /*7a00*/  @!P0 SYNCS.PHASECHK.TRANS64 P0, [R0+URZ], R3 ;  /* 0x00000003000085a7 */ /* 0x000ea400080010ff */
[----:B--2---:R-:W-:Y:S05]  /*7a10*/  @!P0 BRA `(.L_x_130) ;  /* 0xfffffffc00f08947 */ /* 0x004fea000383ffff */
[----:B------:R-:W-:Y:S05]  /*7a20*/  BRA `(.L_x_131) ;  /* 0xffffffa800b47947 */ /* 0x000fea000383ffff */
.L_x_40:
[----:B--2---:R-:W-:-:S07]  /*7a30*/  MOV R0, UR5 ;  /* 0x0000000500007c02 */ /* 0x004fce0008000f00 */
.L_x_132:
[----:B-1----:R1:W2:Y:S02]  /*7a40*/  SYNCS.PHASECHK.TRANS64.TRYWAIT P0, [R0+URZ], R3 ;  /* 0x00000003000075a7 */ /* 0x0022a400080011ff */
[----:B--2---:R-:W-:Y:S05]  /*7a50*/  @!P0 NANOSLEEP.SYNCS 0x989680 ;  /* 0x009896800000895d */ /* 0x004fea0003900000 */
[----:B------:R-:W2:Y:S02]  /*7a60*/  @!P0 SYNCS.PHASECHK.TRANS64 P0, [R0+URZ], R3 ;  /* 0x00000003000085a7 */ /* 0x000ea400080010ff */
[----:B--2---:R-:W-:Y:S05]  /*7a70*/  @!P0 BRA `(.L_x_132) ;  /* 0xfffffffc00f08947 */ /* 0x004fea000383ffff */
[----:B------:R-:W-:Y:S05]  /*7a80*/  BRA `(.L_x_133) ;  /* 0xffffffa800c07947 */ /* 0x000fea000383ffff */
.L_x_41:
[----:B--2---:R-:W-:-:S07]  /*7a90*/  MOV R0, UR5 ;  /* 0x0000000500007c02 */ /* 0x004fce0008000f00 */
.L_x_134:
[----:B-1----:R1:W2:Y:S02]  /*7aa0*/  SYNCS.PHASECHK.TRANS64.TRYWAIT P0, [R0+URZ], R3 ;  /* 0x00000003000075a7 */ /* 0x0022a400080011ff */
[----:B--2---:R-:W-:Y:S05]  /*7ab0*/  @!P0 NANOSLEEP.SYNCS 0x989680 ;  /* 0x009896800000895d */ /* 0x004fea0003900000 */
[----:B------:R-:W2:Y:S02]  /*7ac0*/  @!P0 SYNCS.PHASECHK.TRANS64 P0, [R0+URZ], R3 ;  /* 0x00000003000085a7 */ /* 0x000ea400080010ff */
[----:B--2---:R-:W-:Y:S05]  /*7ad0*/  @!P0 BRA `(.L_x_134) ;  /* 0xfffffffc00f08947 */ /* 0x004fea000383ffff */
[----:B------:R-:W-:Y:S05]  /*7ae0*/  BRA `(.L_x_135) ;  /* 0xffffffa800cc7947 */ /* 0x000fea000383ffff */
.L_x_42:
[----:B--2---:R-:W-:-:S07]  /*7af0*/  MOV R0, UR5 ;  /* 0x0000000500007c02 */ /* 0x004fce0008000f00 */
.L_x_136:
[----:B-1----:R1:W2:Y:S02]  /*7b00*/  SYNCS.PHASECHK.TRANS64.TRYWAIT P0, [R0+URZ], R3 ;  /* 0x00000003000075a7 */ /* 0x0022a400080011ff */
[----:B--2---:R-:W-:Y:S05]  /*7b10*/  @!P0 NANOSLEEP.SYNCS 0x989680 ;  /* 0x009896800000895d */ /* 0x004fea0003900000 */
[----:B------:R-:W2:Y:S02]  /*7b20*/  @!P0 SYNCS.PHASECHK.TRANS64 P0, [R0+URZ], R3 ;  /* 0x00000003000085a7 */ /* 0x000ea400080010ff */
[----:B--2---:R-:W-:Y:S05]  /*7b30*/  @!P0 BRA `(.L_x_136) ;  /* 0xfffffffc00f08947 */ /* 0x004fea000383ffff */
[----:B------:R-:W-:Y:S05]  /*7b40*/  BRA `(.L_x_137) ;  /* 0xffffffa800d87947 */ /* 0x000fea000383ffff */
.L_x_45:
[----:B-1----:R1:W2:Y:S02]  /*7b50*/  SYNCS.PHASECHK.TRANS64.TRYWAIT P0, [R0+URZ+0x120], R4 ;  /* 0x00012004000075a7 */ /* 0x0022a400080011ff */
[----:B--2---:R-:W-:Y:S05]  /*7b60*/  @!P0 NANOSLEEP.SYNCS 0x989680 ;  /* 0x009896800000895d */ /* 0x004fea0003900000 */
[----:B------:R-:W2:Y:S02]  /*7b70*/  @!P0 SYNCS.PHASECHK.TRANS64 P0, [R0+URZ+0x120], R4 ;  /* 0x00012004000085a7 */ /* 0x000ea400080010ff */
[----:B--2---:R-:W-:Y:S05]  /*7b80*/  @!P0 BRA `(.L_x_45) ;  /* 0xfffffffc00f08947 */ /* 0x004fea000383ffff */
[----:B------:R-:W-:Y:S05]  /*7b90*/  BRA `(.L_x_138) ;  /* 0xffffffac00347947 */ /* 0x000fea000383ffff */
.L_x_46:
[----:B------:R-:W-:-:S07]  /*7ba0*/  MOV R0, UR5 ;  /* 0x0000000500007c02 */ /* 0x000fce0008000f00 */
.L_x_139:
[----:B-1----:R1:W2:Y:S02]  /*7bb0*/  SYNCS.PHASECHK.TRANS64.TRYWAIT P0, [R0+URZ+0xd0], R5 ;  /* 0x0000d005000075a7 */ /* 0x0022a400080011ff */
[----:B--2---:R-:W-:Y:S05]  /*7bc0*/  @!P0 NANOSLEEP.SYNCS 0x989680 ;  /* 0x009896800000895d */ /* 0x004fea0003900000 */
[----:B------:R-:W2:Y:S02]  /*7bd0*/  @!P0 SYNCS.PHASECHK.TRANS64 P0, [R0+URZ+0xd0], R5 ;  /* 0x0000d005000085a7 */ /* 0x000ea400080010ff */
[----:B--2---:R-:W-:Y:S05]  /*7be0*/  @!P0 BRA `(.L_x_139) ;  /* 0xfffffffc00f08947 */ /* 0x004fea000383ffff */
[----:B------:R-:W-:Y:S05]  /*7bf0*/  BRA `(.L_x_140) ;  /* 0xffffffac00447947 */ /* 0x000fea000383ffff */
.L_x_47:
[----:B-1----:R1:W2:Y:S02]  /*7c00*/  SYNCS.PHASECHK.TRANS64.TRYWAIT P1, [R0+URZ+0xc0], R4 ;  /* 0x0000c004000075a7 */ /* 0x0022a400080211ff */
[----:B--2---:R-:W-:Y:S05]  /*7c10*/  @!P1 NANOSLEEP.SYNCS 0x989680 ;  /* 0x009896800000995d */ /* 0x004fea0003900000 */
[----:B------:R-:W2:Y:S02]  /*7c20*/  @!P1 SYNCS.PHASECHK.TRANS64 P1, [R0+URZ+0xc0], R4 ;  /* 0x0000c004000095a7 */ /* 0x000ea400080210ff */
[----:B--2---:R-:W-:Y:S05]  /*7c30*/  @!P1 BRA `(.L_x_47) ;  /* 0xfffffffc00f09947 */ /* 0x004fea000383ffff */
[----:B------:R-:W-:Y:S05]  /*7c40*/  BRA `(.L_x_141) ;  /* 0xffffffac00747947 */ /* 0x000fea000383ffff */
.L_x_50:
[----:B------:R-:W-:-:S07]  /*7c50*/  MOV R0, UR5 ;  /* 0x0000000500007c02 */ /* 0x000fce0008000f00 */
.L_x_142:
[----:B-1----:R1:W2:Y:S02]  /*7c60*/  SYNCS.PHASECHK.TRANS64.TRYWAIT P0, [R0+URZ+0xd0], R2 ;  /* 0x0000d002000075a7 */ /* 0x0022a400080011ff */
[----:B--2---:R-:W-:Y:S05]  /*7c70*/  @!P0 NANOSLEEP.SYNCS 0x989680 ;  /* 0x009896800000895d */ /* 0x004fea0003900000 */
[----:B------:R-:W2:Y:S02]  /*7c80*/  @!P0 SYNCS.PHASECHK.TRANS64 P0, [R0+URZ+0xd0], R2 ;  /* 0x0000d002000085a7 */ /* 0x000ea400080010ff */
[----:B--2---:R-:W-:Y:S05]  /*7c90*/  @!P0 BRA `(.L_x_142) ;  /* 0xfffffffc00f08947 */ /* 0x004fea000383ffff */
[----:B------:R-:W-:Y:S05]  /*7ca0*/  BRA `(.L_x_49) ;  /* 0xffffffac00c87947 */ /* 0x000fea000383ffff */
.L_x_57:
[----:B-1----:R1:W2:Y:S02]  /*7cb0*/  SYNCS.PHASECHK.TRANS64.TRYWAIT P1, [R0+URZ+0xc0], R2 ;  /* 0x0000c002000075a7 */ /* 0x0022a400080211ff */
[----:B--2---:R-:W-:Y:S05]  /*7cc0*/  @!P1 NANOSLEEP.SYNCS 0x989680 ;  /* 0x009896800000995d */ /* 0x004fea0003900000 */
[----:B------:R-:W2:Y:S02]  /*7cd0*/  @!P1 SYNCS.PHASECHK.TRANS64 P1, [R0+URZ+0xc0], R2 ;  /* 0x0000c002000095a7 */ /* 0x000ea400080210ff */
[----:B--2---:R-:W-:Y:S05]  /*7ce0*/  @!P1 BRA `(.L_x_57) ;  /* 0xfffffffc00f09947 */ /* 0x004fea000383ffff */
[----:B------:R-:W-:Y:S05]  /*7cf0*/  BRA `(.L_x_143) ;  /* 0xffffffb400387947 */ /* 0x000fea000383ffff */
.L_x_58:
[----:B------:R-:W-:-:S07]  /*7d00*/  MOV R2, UR7 ;  /* 0x0000000700027c02 */ /* 0x000fce0008000f00 */
.L_x_144:
[----:B-1----:R1:W2:Y:S02]  /*7d10*/  SYNCS.PHASECHK.TRANS64.TRYWAIT P0, [R2+URZ+0x100], R0 ;  /* 0x00010000020075a7 */ /* 0x0022a400080011ff */
[----:B--2---:R-:W-:Y:S05]  /*7d20*/  @!P0 NANOSLEEP.SYNCS 0x989680 ;  /* 0x009896800000895d */ /* 0x004fea0003900000 */
[----:B------:R-:W2:Y:S02]  /*7d30*/  @!P0 SYNCS.PHASECHK.TRANS64 P0, [R2+URZ+0x100], R0 ;  /* 0x00010000020085a7 */ /* 0x000ea400080010ff */
[----:B--2---:R-:W-:Y:S05]  /*7d40*/  @!P0 BRA `(.L_x_144) ;  /* 0xfffffffc00f08947 */ /* 0x004fea000383ffff */
[----:B------:R-:W-:Y:S05]  /*7d50*/  BRA `(.L_x_145) ;  /* 0xffffffb400707947 */ /* 0x000fea000383ffff */
.L_x_61:
[----:B------:R-:W-:Y:S07]  /*7d60*/  MOV R0, UR6 ;  /* 0x0000000600007c02 */ /* 0x000fee0008000f00 */
.L_x_146:
[----:B-1----:R1:W2:Y:S02]  /*7d70*/  SYNCS.PHASECHK.TRANS64.TRYWAIT P0, [R0+URZ], R2 ;  /* 0x00000002000075a7 */ /* 0x0022a400080011ff */
[----:B--2---:R-:W-:Y:S05]  /*7d80*/  @!P0 NANOSLEEP.SYNCS 0x989680 ;  /* 0x009896800000895d */ /* 0x004fea0003900000 */
[----:B------:R-:W2:Y:S02]  /*7d90*/  @!P0 SYNCS.PHASECHK.TRANS64 P0, [R0+URZ], R2 ;  /* 0x00000002000085a7 */ /* 0x000ea400080010ff */
[----:B--2---:R-:W-:Y:S05]  /*7da0*/  @!P0 BRA `(.L_x_146) ;  /* 0xfffffffc00f08947 */ /* 0x004fea000383ffff */
[----:B------:R-:W-:Y:S05]  /*7db0*/  BRA `(.L_x_60) ;  /* 0xffffffb4008c7947 */ /* 0x000fea000383ffff */
.L_x_64:
[----:B------:R-:W-:-:S07]  /*7dc0*/  MOV R0, UR6 ;  /* 0x0000000600007c02 */ /* 0x000fce0008000f00 */
.L_x_147:
[----:B--2---:R2:W4:Y:S02]  /*7dd0*/  SYNCS.PHASECHK.TRANS64.TRYWAIT P0, [R0+URZ], R2 ;  /* 0x00000002000075a7 */ /* 0x00452400080011ff */
[----:B----4-:R-:W-:Y:S05]  /*7de0*/  @!P0 NANOSLEEP.SYNCS 0x989680 ;  /* 0x009896800000895d */ /* 0x010fea0003900000 */
[----:B------:R-:W4:Y:S02]  /*7df0*/  @!P0 SYNCS.PHASECHK.TRANS64 P0, [R0+URZ], R2 ;  /* 0x00000002000085a7 */ /* 0x000f2400080010ff */
[----:B----4-:R-:W-:Y:S05]  /*7e00*/  @!P0 BRA `(.L_x_147) ;  /* 0xfffffffc00f08947 */ /* 0x010fea000383ffff */
[----:B------:R-:W-:Y:S05]  /*7e10*/  BRA `(.L_x_148) ;  /* 0xffffffb800687947 */ /* 0x000fea000383ffff */
.L_x_65:
[----:B------:R-:W-:-:S07]  /*7e20*/  MOV R0, UR6 ;  /* 0x0000000600007c02 */ /* 0x000fce0008000f00 */
.L_x_149:
[----:B-1----:R1:W2:Y:S02]  /*7e30*/  SYNCS.PHASECHK.TRANS64.TRYWAIT P0, [R0+URZ], R3 ;  /* 0x00000003000075a7 */ /* 0x0022a400080011ff */
[----:B--2---:R-:W-:Y:S05]  /*7e40*/  @!P0 NANOSLEEP.SYNCS 0x989680 ;  /* 0x009896800000895d */ /* 0x004fea0003900000 */
[----:B------:R-:W2:Y:S02]  /*7e50*/  @!P0 SYNCS.PHASECHK.TRANS64 P0, [R0+URZ], R3 ;  /* 0x00000003000085a7 */ /* 0x000ea400080010ff */
[----:B--2---:R-:W-:Y:S05]  /*7e60*/  @!P0 BRA `(.L_x_149) ;  /* 0xfffffffc00f08947 */ /* 0x004fea000383ffff */
[----:B------:R-:W-:Y:S05]  /*7e70*/  BRA `(.L_x_150) ;  /* 0xffffffb800747947 */ /* 0x000fea000383ffff */
.L_x_66:
[----:B------:R-:W-:-:S07]  /*7e80*/  MOV R0, UR6 ;  /* 0x0000000600007c02 */ /* 0x000fce0008000f00 */
.L_x_151:
[----:B-1----:R1:W2:Y:S02]  /*7e90*/  SYNCS.PHASECHK.TRANS64.TRYWAIT P0, [R0+URZ], R3 ;  /* 0x00000003000075a7 */ /* 0x0022a400080011ff */
[----:B--2---:R-:W-:Y:S05]  /*7ea0*/  @!P0 NANOSLEEP.SYNCS 0x989680 ;  /* 0x009896800000895d */ /* 0x004fea0003900000 */
[----:B------:R-:W2:Y:S02]  /*7eb0*/  @!P0 SYNCS.PHASECHK.TRANS64 P0, [R0+URZ], R3 ;  /* 0x00000003000085a7 */ /* 0x000ea400080010ff */
[----:B--2---:R-:W-:Y:S05]  /*7ec0*/  @!P0 BRA `(.L_x_151) ;  /* 0xfffffffc00f08947 */ /* 0x004fea000383ffff */
[----:B------:R-:W-:Y:S05]  /*7ed0*/  BRA `(.L_x_152) ;  /* 0xffffffb800807947 */ /* 0x000fea000383ffff */
.L_x_67:
[----:B-1----:R-:W-:-:S07]  /*7ee0*/  MOV R0, UR7 ;  /* 0x0000000700007c02 */ /* 0x002fce0008000f00 */
.L_x_153:
[----:B-1----:R1:W2:Y:S02]  /*7ef0*/  SYNCS.PHASECHK.TRANS64.TRYWAIT P0, [R0+URZ], R2 ;  /* 0x00000002000075a7 */ /* 0x0022a400080011ff */
[----:B--2---:R-:W-:Y:S05]  /*7f00*/  @!P0 NANOSLEEP.SYNCS 0x989680 ;  /* 0x009896800000895d */ /* 0x004fea0003900000 */
[----:B------:R-:W2:Y:S02]  /*7f10*/  @!P0 SYNCS.PHASECHK.TRANS64 P0, [R0+URZ], R2 ;  /* 0x00000002000085a7 */ /* 0x000ea400080010ff */
[----:B--2---:R-:W-:Y:S05]  /*7f20*/  @!P0 BRA `(.L_x_153) ;  /* 0xfffffffc00f08947 */ /* 0x004fea000383ffff */
[----:B------:R-:W-:Y:S05]  /*7f30*/  BRA `(.L_x_154) ;  /* 0xffffffb8008c7947 */ /* 0x000fea000383ffff */
.L_x_72:
[----:B--2---:R2:W3:Y:S02]  /*7f40*/  SYNCS.PHASECHK.TRANS64.TRYWAIT P0, [R0+URZ+0xc0], R2 ;  /* 0x0000c002000075a7 */ /* 0x0044e400080011ff */
[----:B---3--:R-:W-:Y:S05]  /*7f50*/  @!P0 NANOSLEEP.SYNCS 0x989680 ;  /* 0x009896800000895d */ /* 0x008fea0003900000 */
[----:B------:R-:W3:Y:S02]  /*7f60*/  @!P0 SYNCS.PHASECHK.TRANS64 P0, [R0+URZ+0xc0], R2 ;  /* 0x0000c002000085a7 */ /* 0x000ee400080010ff */
[----:B---3--:R-:W-:Y:S05]  /*7f70*/  @!P0 BRA `(.L_x_72) ;  /* 0xfffffffc00f08947 */ /* 0x008fea000383ffff */
[----:B------:R-:W-:Y:S05]  /*7f80*/  BRA `(.L_x_155) ;  /* 0xffffffbc00887947 */ /* 0x000fea000383ffff */
.L_x_75:
[----:B------:R-:W-:Y:S07]  /*7f90*/  MOV R0, UR7 ;  /* 0x0000000700007c02 */ /* 0x000fee0008000f00 */
.L_x_156:
[----:B--2---:R2:W3:Y:S02]  /*7fa0*/  SYNCS.PHASECHK.TRANS64.TRYWAIT P0, [R0+URZ+0xb8], R2 ;  /* 0x0000b802000075a7 */ /* 0x0044e400080011ff */
[----:B---3--:R-:W-:Y:S05]  /*7fb0*/  @!P0 NANOSLEEP.SYNCS 0x989680 ;  /* 0x009896800000895d */ /* 0x008fea0003900000 */
[----:B------:R-:W3:Y:S02]  /*7fc0*/  @!P0 SYNCS.PHASECHK.TRANS64 P0, [R0+URZ+0xb8], R2 ;  /* 0x0000b802000085a7 */ /* 0x000ee400080010ff */
[----:B---3--:R-:W-:Y:S05]  /*7fd0*/  @!P0 BRA `(.L_x_156) ;  /* 0xfffffffc00f08947 */ /* 0x008fea000383ffff */
[----:B------:R-:W-:Y:S05]  /*7fe0*/  BRA `(.L_x_74) ;  /* 0xffffffc000687947 */ /* 0x000fea000383ffff */
.L_x_78:
[----:B------:R-:W-:Y:S07]  /*7ff0*/  MOV R0, UR15 ;  /* 0x0000000f00007c02 */ /* 0x000fee0008000f00 */
.L_x_157:
[----:B-1----:R1:W2:Y:S02]  /*8000*/  SYNCS.PHASECHK.TRANS64.TRYWAIT P0, [R0+URZ+0x98], R9 ;  /* 0x00009809000075a7 */ /* 0x0022a400080011ff */
[----:B--2---:R-:W-:Y:S05]  /*8010*/  @!P0 NANOSLEEP.SYNCS 0x989680 ;  /* 0x009896800000895d */ /* 0x004fea0003900000 */
[----:B------:R-:W2:Y:S02]  /*8020*/  @!P0 SYNCS.PHASECHK.TRANS64 P0, [R0+URZ+0x98], R9 ;  /* 0x00009809000085a7 */ /* 0x000ea400080010ff */
[----:B--2---:R-:W-:Y:S05]  /*8030*/  @!P0 BRA `(.L_x_157) ;  /* 0xfffffffc00f08947 */ /* 0x004fea000383ffff */
[----:B------:R-:W-:Y:S05]  /*8040*/  BRA `(.L_x_158) ;  /* 0xffffffc000e07947 */ /* 0x000fea000383ffff */
.L_x_79:
[----:B------:R-:W-:Y:S07]  /*8050*/  MOV R0, UR13 ;  /* 0x0000000d00007c02 */ /* 0x000fee0008000f00 */
.L_x_159:
[----:B-1----:R1:W2:Y:S02]  /*8060*/  SYNCS.PHASECHK.TRANS64.TRYWAIT P0, [R0+URZ+0x98], R14 ;  /* 0x0000980e000075a7 */ /* 0x0022a400080011ff */
[----:B--2---:R-:W-:Y:S05]  /*8070*/  @!P0 NANOSLEEP.SYNCS 0x989680 ;  /* 0x009896800000895d */ /* 0x004fea0003900000 */
[----:B------:R-:W2:Y:S02]  /*8080*/  @!P0 SYNCS.PHASECHK.TRANS64 P0, [R0+URZ+0x98], R14 ;  /* 0x0000980e000085a7 */ /* 0x000ea400080010ff */
[----:B--2---:R-:W-:Y:S05]  /*8090*/  @!P0 BRA `(.L_x_159) ;  /* 0xfffffffc00f08947 */ /* 0x004fea000383ffff */
[----:B------:R-:W-:Y:S05]  /*80a0*/  BRA `(.L_x_160) ;  /* 0xffffffc400807947 */ /* 0x000fea000383ffff */
.L_x_81:
[----:B------:R-:W-:-:S07]  /*80b0*/  MOV R0, UR4 ;  /* 0x0000000400007c02 */ /* 0x000fce0008000f00 */
.L_x_161:
[----:B-1----:R1:W3:Y:S02]  /*80c0*/  SYNCS.PHASECHK.TRANS64.TRYWAIT P0, [R0+URZ], R2 ;  /* 0x00000002000075a7 */ /* 0x0022e400080011ff */
[----:B---3--:R-:W-:Y:S05]  /*80d0*/  @!P0 NANOSLEEP.SYNCS 0x989680 ;  /* 0x009896800000895d */ /* 0x008fea0003900000 */
[----:B------:R-:W3:Y:S02]  /*80e0*/  @!P0 SYNCS.PHASECHK.TRANS64 P0, [R0+URZ], R2 ;  /* 0x00000002000085a7 */ /* 0x000ee400080010ff */
[----:B---3--:R-:W-:Y:S05]  /*80f0*/  @!P0 BRA `(.L_x_161) ;  /* 0xfffffffc00f08947 */ /* 0x008fea000383ffff */
[----:B------:R-:W-:Y:S05]  /*8100*/  BRA `(.L_x_162) ;  /* 0xffffffc8000c7947 */ /* 0x000fea000383ffff */
.L_x_82:
[----:B------:R-:W-:-:S07]  /*8110*/  MOV R0, UR4 ;  /* 0x0000000400007c02 */ /* 0x000fce0008000f00 */
.L_x_163:
[----:B-1----:R1:W3:Y:S02]  /*8120*/  SYNCS.PHASECHK.TRANS64.TRYWAIT P0, [R0+URZ], R2 ;  /* 0x00000002000075a7 */ /* 0x0022e400080011ff */
[----:B---3--:R-:W-:Y:S05]  /*8130*/  @!P0 NANOSLEEP.SYNCS 0x989680 ;  /* 0x009896800000895d */ /* 0x008fea0003900000 */
[----:B------:R-:W3:Y:S02]  /*8140*/  @!P0 SYNCS.PHASECHK.TRANS64 P0, [R0+URZ], R2 ;  /* 0x00000002000085a7 */ /* 0x000ee400080010ff */
[----:B---3--:R-:W-:Y:S05]  /*8150*/  @!P0 BRA `(.L_x_163) ;  /* 0xfffffffc00f08947 */ /* 0x008fea000383ffff */
[----:B------:R-:W-:Y:S05]  /*8160*/  BRA `(.L_x_164) ;  /* 0xffffffc800187947 */ /* 0x000fea000383ffff */
.L_x_84:
[----:B--2---:R2:W4:Y:S02]  /*8170*/  SYNCS.PHASECHK.TRANS64.TRYWAIT P0, [R0+URZ+0xc0], R2 ;  /* 0x0000c002000075a7 */ /* 0x00452400080011ff */
[----:B----4-:R-:W-:Y:S05]  /*8180*/  @!P0 NANOSLEEP.SYNCS 0x989680 ;  /* 0x009896800000895d */ /* 0x010fea0003900000 */
[----:B------:R-:W4:Y:S02]  /*8190*/  @!P0 SYNCS.PHASECHK.TRANS64 P0, [R0+URZ+0xc0], R2 ;  /* 0x0000c002000085a7 */ /* 0x000f2400080010ff */
[----:B----4-:R-:W-:Y:S05]  /*81a0*/  @!P0 BRA `(.L_x_84) ;  /* 0xfffffffc00f08947 */ /* 0x010fea000383ffff */
[----:B------:R-:W-:Y:S05]  /*81b0*/  BRA `(.L_x_165) ;  /* 0xffffffcc00007947 */ /* 0x000fea000383ffff */
.L_x_95:
[----:B-1----:R1:W4:Y:S02]  /*81c0*/  SYNCS.PHASECHK.TRANS64.TRYWAIT P1, [R0+URZ+0x80], R3 ;  /* 0x00008003000075a7 */ /* 0x00232400080211ff */
[----:B----4-:R-:W-:Y:S05]  /*81d0*/  @!P1 NANOSLEEP.SYNCS 0x989680 ;  /* 0x009896800000995d */ /* 0x010fea0003900000 */
[----:B------:R-:W4:Y:S02]  /*81e0*/  @!P1 SYNCS.PHASECHK.TRANS64 P1, [R0+URZ+0x80], R3 ;  /* 0x00008003000095a7 */ /* 0x000f2400080210ff */
[----:B----4-:R-:W-:Y:S05]  /*81f0*/  @!P1 BRA `(.L_x_95) ;  /* 0xfffffffc00f09947 */ /* 0x010fea000383ffff */
[----:B------:R-:W-:Y:S05]  /*8200*/  BRA `(.L_x_94) ;  /* 0xffffffd800447947 */ /* 0x000fea000383ffff */
.L_x_97:
[----:B-1----:R1:W2:Y:S02]  /*8210*/  SYNCS.PHASECHK.TRANS64.TRYWAIT P0, [R73+URZ+0xe0], R2 ;  /* 0x0000e002490075a7 */ /* 0x0022a400080011ff */
[----:B--2---:R-:W-:Y:S05]  /*8220*/  @!P0 NANOSLEEP.SYNCS 0x989680 ;  /* 0x009896800000895d */ /* 0x004fea0003900000 */
[----:B------:R-:W2:Y:S02]  /*8230*/  @!P0 SYNCS.PHASECHK.TRANS64 P0, [R73+URZ+0xe0], R2 ;  /* 0x0000e002490085a7 */ /* 0x000ea400080010ff */
[----:B--2---:R-:W-:Y:S05]  /*8240*/  @!P0 BRA `(.L_x_97) ;  /* 0xfffffffc00f08947 */ /* 0x004fea000383ffff */
[----:B------:R-:W-:Y:S05]  /*8250*/  BRA `(.L_x_96) ;  /* 0xffffffd8007c7947 */ /* 0x000fea000383ffff */
.L_x_108:
[----:B--2---:R2:W3:Y:S02]  /*8260*/  SYNCS.PHASECHK.TRANS64.TRYWAIT P0, [R2+URZ+0x80], R111 ;  /* 0x0000806f020075a7 */ /* 0x0044e400080011ff */
[----:B---3--:R-:W-:Y:S05]  /*8270*/  @!P0 NANOSLEEP.SYNCS 0x989680 ;  /* 0x009896800000895d */ /* 0x008fea0003900000 */
[----:B------:R-:W3:Y:S02]  /*8280*/  @!P0 SYNCS.PHASECHK.TRANS64 P0, [R2+URZ+0x80], R111 ;  /* 0x0000806f020085a7 */ /* 0x000ee400080010ff */
[----:B---3--:R-:W-:Y:S05]  /*8290*/  @!P0 BRA `(.L_x_108) ;  /* 0xfffffffc00f08947 */ /* 0x008fea000383ffff */
[----:B------:R-:W-:Y:S05]  /*82a0*/  BRA `(.L_x_107) ;  /* 0xffffffe400647947 */ /* 0x000fea000383ffff */
        .weak           $__internal_0_$__cuda_sm10x_tcgen05_guardrail_trap_col_being_dealloced_not_returned_by_alloc
        .type           $__internal_0_$__cuda_sm10x_tcgen05_guardrail_trap_col_being_dealloced_not_returned_by_alloc,@function
        .size           $__internal_0_$__cuda_sm10x_tcgen05_guardrail_trap_col_being_dealloced_not_returned_by_alloc,($__internal_1_$__cuda_sm10x_tcgen05_guardrail_trap_phase_invalid_during_alloc - $__internal_0_$__cuda_sm10x_tcgen05_guardrail_trap_col_being_dealloced_not_returned_by_alloc)
$__internal_0_$__cuda_sm10x_tcgen05_guardrail_trap_col_being_dealloced_not_returned_by_alloc:
[----:B------:R-:W-:Y:S05]  /*82b0*/  BPT.TRAP 0x1 ;  /* 0x000000040000795c */ /* 0x000fea0000300000 */
[----:B------:R-:W-:-:S04]  /*82c0*/  HFMA2 R3, -RZ, RZ, 0, 0 ;  /* 0x00000000ff037431 */ /* 0x000fc800000001ff */
[----:B------:R-:W-:Y:S05]  /*82d0*/  RET.REL.NODEC R2 `(_ZN7cutlass13device_kernelINS_4gemm6kernel13GemmUniversalIN4cute5tupleIJiiiiEEENS1_10collective13CollectiveMmaINS1_35MainloopSm100TmaUmmaWarpSpecializedILi8ELi2ELi4ENS5_IJNS4_1CILi1EEESB_SB_EEEEENS5_IJNSA_ILi128EEENSA_ILi64EEESF_EEENS_6half_tENS5_IJlSB_lEEESH_SI_NS4_8TiledMMAINS4_8MMA_AtomIJNS4_20SM100_MMA_F16BF16_SSISH_SH_fLi128ELi64ELNS4_4UMMA5MajorE0ELSN_0ELNSM_7ScaleInE0ELSO_0EEEEEENS4_6LayoutISC_NS5_IJNSA_ILi0EEESS_SS_EEEEENS5_IJNS4_10UnderscoreESV_SV_EEEEENS4_13SM90_TMA_LOADENS4_14ComposedLayoutINS4_7SwizzleILi3ELi4ELi3EEENS4_18smem_ptr_flag_bitsILi16EEENSR_INS5_IJNSA_ILi8EEESF_EEENS5_IJSF_SB_EEEEEEEvNS4_8identityESY_S18_vS19_EENS_8epilogue10collective18CollectiveEpilogueINS1B_23Sm100TmaWarpSpecializedILi3ELi2ELi32ELb1ELb0EEEJSG_NS5_IJNSR_ISE_SB_EENSR_INSA_ILi32EEESB_EEEEESH_SI_SH_SI_NS1B_6fusion15FusionCallbacksIS1F_NS1K_13LinCombEltActINS1B_6thread4ReLuESH_fSH_fLNS_15FloatRoundStyleE2EEESG_S1J_JEEENS4_5SM1004TMEM4LOAD26SM100_TMEM_LOAD_32dp32b32xESY_NSZ_INS10_ILi2ELi4ELi3EEES13_NSR_INS5_IJS14_S1H_EEENS5_IJS1H_SB_EEEEEEENS4_39AutoVectorizingCopyWithAssumedAlignmentILi128EEENS4_14SM90_TMA_STOREES20_S22_S22_EEEvvEEEEvNT_6ParamsE) ;  /* 0xffffff7c02487950 */ /* 0x000fea0003c3ffff */
        .weak           $__internal_1_$__cuda_sm10x_tcgen05_guardrail_trap_phase_invalid_during_alloc
        .type           $__internal_1_$__cuda_sm10x_tcgen05_guardrail_trap_phase_invalid_during_alloc,@function
        .size           $__internal_1_$__cuda_sm10x_tcgen05_guardrail_trap_phase_invalid_during_alloc,($__internal_2_$__cuda_sm10x_tcgen05_guardrail_trap_unallocated_columns_being_dealloced - $__internal_1_$__cuda_sm10x_tcgen05_guardrail_trap_phase_invalid_during_alloc)
$__internal_1_$__cuda_sm10x_tcgen05_guardrail_trap_phase_invalid_during_alloc:
[----:B------:R-:W-:Y:S05]  /*82e0*/  BPT.TRAP 0x1 ;  /* 0x000000040000795c */ /* 0x000fea0000300000 */
[----:B------:R-:W-:-:S04]  /*82f0*/  MOV R3, 0x0 ;  /* 0x0000000000037802 */ /* 0x000fc80000000f00 */
[----:B------:R-:W-:Y:S05]  /*8300*/  RET.REL.NODEC R2 `(_ZN7cutlass13device_kernelINS_4gemm6kernel13GemmUniversalIN4cute5tupleIJiiiiEEENS1_10collective13CollectiveMmaINS1_35MainloopSm100TmaUmmaWarpSpecializedILi8ELi2ELi4ENS5_IJNS4_1CILi1EEESB_SB_EEEEENS5_IJNSA_ILi128EEENSA_ILi64EEESF_EEENS_6half_tENS5_IJlSB_lEEESH_SI_NS4_8TiledMMAINS4_8MMA_AtomIJNS4_20SM100_MMA_F16BF16_SSISH_SH_fLi128ELi64ELNS4_4UMMA5MajorE0ELSN_0ELNSM_7ScaleInE0ELSO_0EEEEEENS4_6LayoutISC_NS5_IJNSA_ILi0EEESS_SS_EEEEENS5_IJNS4_10UnderscoreESV_SV_EEEEENS4_13SM90_TMA_LOADENS4_14ComposedLayoutINS4_7SwizzleILi3ELi4ELi3EEENS4_18smem_ptr_flag_bitsILi16EEENSR_INS5_IJNSA_ILi8EEESF_EEENS5_IJSF_SB_EEEEEEEvNS4_8identityESY_S18_vS19_EENS_8epilogue10collective18CollectiveEpilogueINS1B_23Sm100TmaWarpSpecializedILi3ELi2ELi32ELb1ELb0EEEJSG_NS5_IJNSR_ISE_SB_EENSR_INSA_ILi32EEESB_EEEEESH_SI_SH_SI_NS1B_6fusion15FusionCallbacksIS1F_NS1K_13LinCombEltActINS1B_6thread4ReLuESH_fSH_fLNS_15FloatRoundStyleE2EEESG_S1J_JEEENS4_5SM1004TMEM4LOAD26SM100_TMEM_LOAD_32dp32b32xESY_NSZ_INS10_ILi2ELi4ELi3EEES13_NSR_INS5_IJS14_S1H_EEENS5_IJS1H_SB_EEEEEEENS4_39AutoVectorizingCopyWithAssumedAlignmentILi128EEENS4_14SM90_TMA_STOREES20_S22_S22_EEEvvEEEEvNT_6ParamsE) ;  /* 0xffffff7c023c7950 */ /* 0x000fea0003c3ffff */
        .weak           $__internal_2_$__cuda_sm10x_tcgen05_guardrail_trap_unallocated_columns_being_dealloced
        .type           $__internal_2_$__cuda_sm10x_tcgen05_guardrail_trap_unallocated_columns_being_dealloced,@function
        .size           $__internal_2_$__cuda_sm10x_tcgen05_guardrail_trap_unallocated_columns_being_dealloced,(.L_x_167 - $__internal_2_$__cuda_sm10x_tcgen05_guardrail_trap_unallocated_columns_being_dealloced)
$__internal_2_$__cuda_sm10x_tcgen05_guardrail_trap_unallocated_columns_being_dealloced:
[----:B------:R-:W-:Y:S05]  /*8310*/  BPT.TRAP 0x1 ;  /* 0x000000040000795c */ /* 0x000fea0000300000 */
[----:B------:R-:W-:-:S04]  /*8320*/  HFMA2 R3, -RZ, RZ, 0, 0 ;  /* 0x00000000ff037431 */ /* 0x000fc800000001ff */
[----:B------:R-:W-:Y:S05]  /*8330*/  RET.REL.NODEC R2 `(_ZN7cutlass13device_kernelINS_4gemm6kernel13GemmUniversalIN4cute5tupleIJiiiiEEENS1_10collective13CollectiveMmaINS1_35MainloopSm100TmaUmmaWarpSpecializedILi8ELi2ELi4ENS5_IJNS4_1CILi1EEESB_SB_EEEEENS5_IJNSA_ILi128EEENSA_ILi64EEESF_EEENS_6half_tENS5_IJlSB_lEEESH_SI_NS4_8TiledMMAINS4_8MMA_AtomIJNS4_20SM100_MMA_F16BF16_SSISH_SH_fLi128ELi64ELNS4_4UMMA5MajorE0ELSN_0ELNSM_7ScaleInE0ELSO_0EEEEEENS4_6LayoutISC_NS5_IJNSA_ILi0EEESS_SS_EEEEENS5_IJNS4_10UnderscoreESV_SV_EEEEENS4_13SM90_TMA_LOADENS4_14ComposedLayoutINS4_7SwizzleILi3ELi4ELi3EEENS4_18smem_ptr_flag_bitsILi16EEENSR_INS5_IJNSA_ILi8EEESF_EEENS5_IJSF_SB_EEEEEEEvNS4_8identityESY_S18_vS19_EENS_8epilogue10collective18CollectiveEpilogueINS1B_23Sm100TmaWarpSpecializedILi3ELi2ELi32ELb1ELb0EEEJSG_NS5_IJNSR_ISE_SB_EENSR_INSA_ILi32EEESB_EEEEESH_SI_SH_SI_NS1B_6fusion15FusionCallbacksIS1F_NS1K_13LinCombEltActINS1B_6thread4ReLuESH_fSH_fLNS_15FloatRoundStyleE2EEESG_S1J_JEEENS4_5SM1004TMEM4LOAD26SM100_TMEM_LOAD_32dp32b32xESY_NSZ_INS10_ILi2ELi4ELi3EEES13_NSR_INS5_IJS14_S1H_EEENS5_IJS1H_SB_EEEEEEENS4_39AutoVectorizingCopyWithAssumedAlignmentILi128EEENS4_14SM90_TMA_STOREES20_S22_S22_EEEvvEEEEvNT_6ParamsE) ;  /* 0xffffff7c02307950 */ /* 0x000fea0003c3ffff */
.L_x_166:
[----:B------:R-:W-:-:S00]  /*8340*/  BRA `(.L_x_166) ;  /* 0xfffffffc00fc7947 */ /* 0x000fc0000383ffff */
[----:B------:R-:W-:-:S00]  /*8350*/  NOP ;  /* 0x0000000000007918 */ /* 0x000fc00000000000 */
        /* <DEDUP_REMOVED lines=10> */
.L_x_167:


//--------------------- .nv.global.init           --------------------------
	.section	.nv.global.init,"aw",@progbits
.nv.global.init:
	.type		$str$27,@object
	.size		$str$27,($str$28 - $str$27)
$str$27:
        /*0000*/ 	.byte	0x28, 0x61, 0x64, 0x64, 0x72, 0x65, 0x73, 0x73, 0x20, 0x26, 0x20, 0x6d, 0x61, 0x73, 0x6b, 0x29
        /*0010*/ 	.byte	0x20, 0x3d, 0x3d, 0x20, 0x30, 0x00
	.type		$str$28,@object
	.size		$str$28,($str$26 - $str$28)
$str$28:
        /*0016*/ 	.byte	0x2f, 0x74, 0x6d, 0x70, 0x2f, 0x63, 0x75, 0x74, 0x6c, 0x61, 0x73, 0x73, 0x5f, 0x73, 0x77, 0x65
        /*0026*/ 	.byte	0x65, 0x70, 0x5f, 0x73, 0x72, 0x63, 0x2f, 0x69, 0x6e, 0x63, 0x6c, 0x75, 0x64, 0x65, 0x2f, 0x63
        /*0036*/ 	.byte	0x75, 0x74, 0x65, 0x2f, 0x70, 0x6f, 0x69, 0x6e, 0x74, 0x65, 0x72, 0x5f, 0x66, 0x6c, 0x61, 0x67
        /*0046*/ 	.byte	0x67, 0x65, 0x64, 0x2e, 0x68, 0x70, 0x70, 0x00
	.type		$str$26,@object
	.size		$str$26,($str$25 - $str$26)
$str$26:
        /*004e*/ 	.byte	0x2f, 0x74, 0x6d, 0x70, 0x2f, 0x63, 0x75, 0x74, 0x6c, 0x61, 0x73, 0x73, 0x5f, 0x73, 0x77, 0x65
        /*005e*/ 	.byte	0x65, 0x70, 0x5f, 0x73, 0x72, 0x63, 0x2f, 0x69, 0x6e, 0x63, 0x6c, 0x75, 0x64, 0x65, 0x2f, 0x63
        /*006e*/ 	.byte	0x75, 0x74, 0x65, 0x2f, 0x61, 0x74, 0x6f, 0x6d, 0x2f, 0x63, 0x6f, 0x70, 0x79, 0x5f, 0x74, 0x72
        /*007e*/ 	.byte	0x61, 0x69, 0x74, 0x73, 0x5f, 0x73, 0x6d, 0x31, 0x30, 0x30, 0x2e, 0x68, 0x70, 0x70, 0x00
	.type		$str$25,@object
	.size		$str$25,(__unnamed_1 - $str$25)
$str$25:
        /*008d*/ 	.byte	0x28, 0x28, 0x75, 0x69, 0x6e, 0x74, 0x33, 0x32, 0x5f, 0x74, 0x28, 0x74, 0x68, 0x72, 0x65, 0x61
        /*009d*/ 	.byte	0x64, 0x49, 0x64, 0x78, 0x2e, 0x78, 0x29, 0x20, 0x2f, 0x20, 0x33, 0x32, 0x29, 0x20, 0x25, 0x20
        /*00ad*/ 	.byte	0x34, 0x29, 0x20, 0x3d, 0x3d, 0x20, 0x28, 0x28, 0x28, 0x74, 0x6d, 0x65, 0x6d, 0x5f, 0x61, 0x64
        /*00bd*/ 	.byte	0x64, 0x72, 0x20, 0x3e, 0x3e, 0x20, 0x31, 0x36, 0x29, 0x20, 0x2f, 0x20, 0x33, 0x32, 0x29, 0x20
        /*00cd*/ 	.byte	0x25, 0x20, 0x34, 0x29, 0x00
	.type		__unnamed_1,@object
	.size		__unnamed_1,(__unnamed_2 - __unnamed_1)
__unnamed_1:
        /*00d2*/ 	.byte	0x61, 0x75, 0x74, 0x6f, 0x20, 0x63, 0x75, 0x74, 0x65, 0x3a, 0x3a, 0x61, 0x73, 0x5f, 0x70, 0x6f
        /* <DEDUP_REMOVED lines=24> */
        /*0262*/ 	.byte	0x3e, 0x3e, 0x3e, 0x3e, 0x5d, 0x00
	.type		__unnamed_2,@object
	.size		__unnamed_2,(.L_2 - __unnamed_2)
__unnamed_2:
        /* <DEDUP_REMOVED lines=42> */
        /*0508*/ 	.byte	0x3e, 0x3e, 0x5d, 0x00
.L_2:


//--------------------- .nv.shared._ZN7cutlass13device_kernelINS_4gemm6kernel13GemmUniversalIN4cute5tupleIJiiiiEEENS1_10collective13CollectiveMmaINS1_35MainloopSm100TmaUmmaWarpSpecializedILi8ELi2ELi4ENS5_IJNS4_1CILi1EEESB_SB_EEEEENS5_IJNSA_ILi128EEENSA_ILi64EEESF_EEENS_6half_tENS5_IJlSB_lEEESH_SI_NS4_8TiledMMAINS4_8MMA_AtomIJNS4_20SM100_MMA_F16BF16_SSISH_SH_fLi128ELi64ELNS4_4UMMA5MajorE0ELSN_0ELNSM_7ScaleInE0ELSO_0EEEEEENS4_6LayoutISC_NS5_IJNSA_ILi0EEESS_SS_EEEEENS5_IJNS4_10UnderscoreESV_SV_EEEEENS4_13SM90_TMA_LOADENS4_14ComposedLayoutINS4_7SwizzleILi3ELi4ELi3EEENS4_18smem_ptr_flag_bitsILi16EEENSR_INS5_IJNSA_ILi8EEESF_EEENS5_IJSF_SB_EEEEEEEvNS4_8identityESY_S18_vS19_EENS_8epilogue10collective18CollectiveEpilogueINS1B_23Sm100TmaWarpSpecializedILi3ELi2ELi32ELb1ELb0EEEJSG_NS5_IJNSR_ISE_SB_EENSR_INSA_ILi32EEESB_EEEEESH_SI_SH_SI_NS1B_6fusion15FusionCallbacksIS1F_NS1K_13LinCombEltActINS1B_6thread4ReLuESH_fSH_fLNS_15FloatRoundStyleE2EEESG_S1J_JEEENS4_5SM1004TMEM4LOAD26SM100_TMEM_LOAD_32dp32b32xESY_NSZ_INS10_ILi2ELi4ELi3EEES13_NSR_INS5_IJS14_S1H_EEENS5_IJS1H_SB_EEEEEEENS4_39AutoVectorizingCopyWithAssumedAlignmentILi128EEENS4_14SM90_TMA_STOREES20_S22_S22_EEEvvEEEEvNT_6ParamsE --------------------------
	.section	.nv.shared._ZN7cutlass13device_kernelINS_4gemm6kernel13GemmUniversalIN4cute5tupleIJiiiiEEENS1_10collective13CollectiveMmaINS1_35MainloopSm100TmaUmmaWarpSpecializedILi8ELi2ELi4ENS5_IJNS4_1CILi1EEESB_SB_EEEEENS5_IJNSA_ILi128EEENSA_ILi64EEESF_EEENS_6half_tENS5_IJlSB_lEEESH_SI_NS4_8TiledMMAINS4_8MMA_AtomIJNS4_20SM100_MMA_F16BF16_SSISH_SH_fLi128ELi64ELNS4_4UMMA5MajorE0ELSN_0ELNSM_7ScaleInE0ELSO_0EEEEEENS4_6LayoutISC_NS5_IJNSA_ILi0EEESS_SS_EEEEENS5_IJNS4_10UnderscoreESV_SV_EEEEENS4_13SM90_TMA_LOADENS4_14ComposedLayoutINS4_7SwizzleILi3ELi4ELi3EEENS4_18smem_ptr_flag_bitsILi16EEENSR_INS5_IJNSA_ILi8EEESF_EEENS5_IJSF_SB_EEEEEEEvNS4_8identityESY_S18_vS19_EENS_8epilogue10collective18CollectiveEpilogueINS1B_23Sm100TmaWarpSpecializedILi3ELi2ELi32ELb1ELb0EEEJSG_NS5_IJNSR_ISE_SB_EENSR_INSA_ILi32EEESB_EEEEESH_SI_SH_SI_NS1B_6fusion15FusionCallbacksIS1F_NS1K_13LinCombEltActINS1B_6thread4ReLuESH_fSH_fLNS_15FloatRoundStyleE2EEESG_S1J_JEEENS4_5SM1004TMEM4LOAD26SM100_TMEM_LOAD_32dp32b32xESY_NSZ_INS10_ILi2ELi4ELi3EEES13_NSR_INS5_IJS14_S1H_EEENS5_IJS1H_SB_EEEEEEENS4_39AutoVectorizingCopyWithAssumedAlignmentILi128EEENS4_14SM90_TMA_STOREES20_S22_S22_EEEvvEEEEvNT_6ParamsE,"aw",@nobits
	.sectionflags	@""
	.align	16
	.zero		1024


//--------------------- .nv.shared.reserved.0     --------------------------
	.section	.nv.shared.reserved.0,"aw",@nobits
	.weak		__nv_reservedSMEM_offset_0_alias
	.size		__nv_reservedSMEM_offset_0_alias, 0, 64
	.other		__nv_reservedSMEM_offset_0_alias,@"STO_CUDA_RESERVED_SHARED STV_DEFAULT"
__nv_reservedSMEM_offset_0_alias:
	.zero		0
.nv.shared.reserved.0:
	.zero		64
	.weak		__nv_reservedSMEM_tcgen05_partition
	.type		__nv_reservedSMEM_tcgen05_partition,@object
	.size		__nv_reservedSMEM_tcgen05_partition,(.L_0 - __nv_reservedSMEM_tcgen05_partition)
__nv_reservedSMEM_tcgen05_partition:
	.zero		32
.L_0:


//--------------------- .nv.global                --------------------------
	.section	.nv.global,"aw",@nobits
.nv.global:
	.type		_ZN39_INTERNAL_117c2161_4_k_cu_7db8434d_26904cute1_E,@object
	.size		_ZN39_INTERNAL_117c2161_4_k_cu_7db8434d_26904cute1_E,(_ZN39_INTERNAL_117c2161_4_k_cu_7db8434d_26904cuda3std3__45__cpo6cbeginE - _ZN39_INTERNAL_117c2161_4_k_cu_7db8434d_26904cute1_E)
_ZN39_INTERNAL_117c2161_4_k_cu_7db8434d_26904cute1_E:
	.zero		1
	.type		_ZN39_INTERNAL_117c2161_4_k_cu_7db8434d_26904cuda3std3__45__cpo6cbeginE,@object
	.size		_ZN39_INTERNAL_117c2161_4_k_cu_7db8434d_26904cuda3std3__45__cpo6cbeginE,(_ZN39_INTERNAL_117c2161_4_k_cu_7db8434d_26904cuda3std3__48in_placeE - _ZN39_INTERNAL_117c2161_4_k_cu_7db8434d_26904cuda3std3__45__cpo6cbeginE)
_ZN39_INTERNAL_117c2161_4_k_cu_7db8434d_26904cuda3std3__45__cpo6cbeginE:
	.zero		1
	.type		_ZN39_INTERNAL_117c2161_4_k_cu_7db8434d_26904cuda3std3__48in_placeE,@object
	.size		_ZN39_INTERNAL_117c2161_4_k_cu_7db8434d_26904cuda3std3__48in_placeE,(_ZN39_INTERNAL_117c2161_4_k_cu_7db8434d_26904cuda3std6ranges3__45__cpo9iter_moveE - _ZN39_INTERNAL_117c2161_4_k_cu_7db8434d_26904cuda3std3__48in_placeE)
_ZN39_INTERNAL_117c2161_4_k_cu_7db8434d_26904cuda3std3__48in_placeE:
	.zero		1
	.type		_ZN39_INTERNAL_117c2161_4_k_cu_7db8434d_26904cuda3std6ranges3__45__cpo9iter_moveE,@object
	.size		_ZN39_INTERNAL_117c2161_4_k_cu_7db8434d_26904cuda3std6ranges3__45__cpo9iter_moveE,(_ZN39_INTERNAL_117c2161_4_k_cu_7db8434d_26904cuda3std3__45__cpo5beginE - _ZN39_INTERNAL_117c2161_4_k_cu_7db8434d_26904cuda3std6ranges3__45__cpo9iter_moveE)
_ZN39_INTERNAL_117c2161_4_k_cu_7db8434d_26904cuda3std6ranges3__45__cpo9iter_moveE:
	.zero		1
	.type		_ZN39_INTERNAL_117c2161_4_k_cu_7db8434d_26904cuda3std3__45__cpo5beginE,@object
	.size		_ZN39_INTERNAL_117c2161_4_k_cu_7db8434d_26904cuda3std3__45__cpo5beginE,(_ZN39_INTERNAL_117c2161_4_k_cu_7db8434d_26904cuda3std3__441_GLOBAL__N__117c2161_4_k_cu_7db8434d_26906ignoreE - _ZN39_INTERNAL_117c2161_4_k_cu_7db8434d_26904cuda3std3__45__cpo5beginE)
_ZN39_INTERNAL_117c2161_4_k_cu_7db8434d_26904cuda3std3__45__cpo5beginE:
	.zero		1
	.type		_ZN39_INTERNAL_117c2161_4_k_cu_7db8434d_26904cuda3std3__441_GLOBAL__N__117c2161_4_k_cu_7db8434d_26906ignoreE,@object
	.size		_ZN39_INTERNAL_117c2161_4_k_cu_7db8434d_26904cuda3std3__441_GLOBAL__N__117c2161_4_k_cu_7db8434d_26906ignoreE,(_ZN39_INTERNAL_117c2161_4_k_cu_7db8434d_26904cute7productE - _ZN39_INTERNAL_117c2161_4_k_cu_7db8434d_26904cuda3std3__441_GLOBAL__N__117c2161_4_k_cu_7db8434d_26906ignoreE)
_ZN39_INTERNAL_117c2161_4_k_cu_7db8434d_26904cuda3std3__441_GLOBAL__N__117c2161_4_k_cu_7db8434d_26906ignoreE:
	.zero		1
	.type		_ZN39_INTERNAL_117c2161_4_k_cu_7db8434d_26904cute7productE,@object
	.size		_ZN39_INTERNAL_117c2161_4_k_cu_7db8434d_26904cute7productE,(_ZN39_INTERNAL_117c2161_4_k_cu_7db8434d_26904cuda3std3__45__cpo3endE - _ZN39_INTERNAL_117c2161_4_k_cu_7db8434d_26904cute7productE)
_ZN39_INTERNAL_117c2161_4_k_cu_7db8434d_26904cute7productE:
	.zero		1
	.type		_ZN39_INTERNAL_117c2161_4_k_cu_7db8434d_26904cuda3std3__45__cpo3endE,@object
	.size		_ZN39_INTERNAL_117c2161_4_k_cu_7db8434d_26904cuda3std3__45__cpo3endE,(_ZN39_INTERNAL_117c2161_4_k_cu_7db8434d_26904cuda3std3__419piecewise_constructE - _ZN39_INTERNAL_117c2161_4_k_cu_7db8434d_26904cuda3std3__45__cpo3endE)
_ZN39_INTERNAL_117c2161_4_k_cu_7db8434d_26904cuda3std3__45__cpo3endE:
	.zero		1
	.type		_ZN39_INTERNAL_117c2161_4_k_cu_7db8434d_26904cuda3std3__419piecewise_constructE,@object
	.size		_ZN39_INTERNAL_117c2161_4_k_cu_7db8434d_26904cuda3std3__419piecewise_constructE,(_ZN39_INTERNAL_117c2161_4_k_cu_7db8434d_26904cuda3std3__45__cpo4cendE - _ZN39_INTERNAL_117c2161_4_k_cu_7db8434d_26904cuda3std3__419piecewise_constructE)
_ZN39_INTERNAL_117c2161_4_k_cu_7db8434d_26904cuda3std3__419piecewise_constructE:
	.zero		1
	.type		_ZN39_INTERNAL_117c2161_4_k_cu_7db8434d_26904cuda3std3__45__cpo4cendE,@object
	.size		_ZN39_INTERNAL_117c2161_4_k_cu_7db8434d_26904cuda3std3__45__cpo4cendE,(_ZN39_INTERNAL_117c2161_4_k_cu_7db8434d_26904cuda3std6ranges3__45__cpo4swapE - _ZN39_INTERNAL_117c2161_4_k_cu_7db8434d_26904cuda3std3__45__cpo4cendE)
_ZN39_INTERNAL_117c2161_4_k_cu_7db8434d_26904cuda3std3__45__cpo4cendE:
	.zero		1
	.type		_ZN39_INTERNAL_117c2161_4_k_cu_7db8434d_26904cuda3std6ranges3__45__cpo4swapE,@object
	.size		_ZN39_INTERNAL_117c2161_4_k_cu_7db8434d_26904cuda3std6ranges3__45__cpo4swapE,(.L_10 - _ZN39_INTERNAL_117c2161_4_k_cu_7db8434d_26904cuda3std6ranges3__45__cpo4swapE)
_ZN39_INTERNAL_117c2161_4_k_cu_7db8434d_26904cuda3std6ranges3__45__cpo4swapE:
	.zero		1
.L_10:


//--------------------- .nv.constant0._ZN7cutlass13device_kernelINS_4gemm6kernel13GemmUniversalIN4cute5tupleIJiiiiEEENS1_10collective13CollectiveMmaINS1_35MainloopSm100TmaUmmaWarpSpecializedILi8ELi2ELi4ENS5_IJNS4_1CILi1EEESB_SB_EEEEENS5_IJNSA_ILi128EEENSA_ILi64EEESF_EEENS_6half_tENS5_IJlSB_lEEESH_SI_NS4_8TiledMMAINS4_8MMA_AtomIJNS4_20SM100_MMA_F16BF16_SSISH_SH_fLi128ELi64ELNS4_4UMMA5MajorE0ELSN_0ELNSM_7ScaleInE0ELSO_0EEEEEENS4_6LayoutISC_NS5_IJNSA_ILi0EEESS_SS_EEEEENS5_IJNS4_10UnderscoreESV_SV_EEEEENS4_13SM90_TMA_LOADENS4_14ComposedLayoutINS4_7SwizzleILi3ELi4ELi3EEENS4_18smem_ptr_flag_bitsILi16EEENSR_INS5_IJNSA_ILi8EEESF_EEENS5_IJSF_SB_EEEEEEEvNS4_8identityESY_S18_vS19_EENS_8epilogue10collective18CollectiveEpilogueINS1B_23Sm100TmaWarpSpecializedILi3ELi2ELi32ELb1ELb0EEEJSG_NS5_IJNSR_ISE_SB_EENSR_INSA_ILi32EEESB_EEEEESH_SI_SH_SI_NS1B_6fusion15FusionCallbacksIS1F_NS1K_13LinCombEltActINS1B_6thread4ReLuESH_fSH_fLNS_15FloatRoundStyleE2EEESG_S1J_JEEENS4_5SM1004TMEM4LOAD26SM100_TMEM_LOAD_32dp32b32xESY_NSZ_INS10_ILi2ELi4ELi3EEES13_NSR_INS5_IJS14_S1H_EEENS5_IJS1H_SB_EEEEEEENS4_39AutoVectorizingCopyWithAssumedAlignmentILi128EEENS4_14SM90_TMA_STOREES20_S22_S22_EEEvvEEEEvNT_6ParamsE --------------------------
	.section	.nv.constant0._ZN7cutlass13device_kernelINS_4gemm6kernel13GemmUniversalIN4cute5tupleIJiiiiEEENS1_10collective13CollectiveMmaINS1_35MainloopSm100TmaUmmaWarpSpecializedILi8ELi2ELi4ENS5_IJNS4_1CILi1EEESB_SB_EEEEENS5_IJNSA_ILi128EEENSA_ILi64EEESF_EEENS_6half_tENS5_IJlSB_lEEESH_SI_NS4_8TiledMMAINS4_8MMA_AtomIJNS4_20SM100_MMA_F16BF16_SSISH_SH_fLi128ELi64ELNS4_4UMMA5MajorE0ELSN_0ELNSM_7ScaleInE0ELSO_0EEEEEENS4_6LayoutISC_NS5_IJNSA_ILi0EEESS_SS_EEEEENS5_IJNS4_10UnderscoreESV_SV_EEEEENS4_13SM90_TMA_LOADENS4_14ComposedLayoutINS4_7SwizzleILi3ELi4ELi3EEENS4_18smem_ptr_flag_bitsILi16EEENSR_INS5_IJNSA_ILi8EEESF_EEENS5_IJSF_SB_EEEEEEEvNS4_8identityESY_S18_vS19_EENS_8epilogue10collective18CollectiveEpilogueINS1B_23Sm100TmaWarpSpecializedILi3ELi2ELi32ELb1ELb0EEEJSG_NS5_IJNSR_ISE_SB_EENSR_INSA_ILi32EEESB_EEEEESH_SI_SH_SI_NS1B_6fusion15FusionCallbacksIS1F_NS1K_13LinCombEltActINS1B_6thread4ReLuESH_fSH_fLNS_15FloatRoundStyleE2EEESG_S1J_JEEENS4_5SM1004TMEM4LOAD26SM100_TMEM_LOAD_32dp32b32xESY_NSZ_INS10_ILi2ELi4ELi3EEES13_NSR_INS5_IJS14_S1H_EEENS5_IJS1H_SB_EEEEEEENS4_39AutoVectorizingCopyWithAssumedAlignmentILi128EEENS4_14SM90_TMA_STOREES20_S22_S22_EEEvvEEEEvNT_6ParamsE,"a",@progbits
	.sectionflags	@""
	.align	4
.nv.constant0._ZN7cutlass13device_kernelINS_4gemm6kernel13GemmUniversalIN4cute5tupleIJiiiiEEENS1_10collective13CollectiveMmaINS1_35MainloopSm100TmaUmmaWarpSpecializedILi8ELi2ELi4ENS5_IJNS4_1CILi1EEESB_SB_EEEEENS5_IJNSA_ILi128EEENSA_ILi64EEESF_EEENS_6half_tENS5_IJlSB_lEEESH_SI_NS4_8TiledMMAINS4_8MMA_AtomIJNS4_20SM100_MMA_F16BF16_SSISH_SH_fLi128ELi64ELNS4_4UMMA5MajorE0ELSN_0ELNSM_7ScaleInE0ELSO_0EEEEEENS4_6LayoutISC_NS5_IJNSA_ILi0EEESS_SS_EEEEENS5_IJNS4_10UnderscoreESV_SV_EEEEENS4_13SM90_TMA_LOADENS4_14ComposedLayoutINS4_7SwizzleILi3ELi4ELi3EEENS4_18smem_ptr_flag_bitsILi16EEENSR_INS5_IJNSA_ILi8EEESF_EEENS5_IJSF_SB_EEEEEEEvNS4_8identityESY_S18_vS19_EENS_8epilogue10collective18CollectiveEpilogueINS1B_23Sm100TmaWarpSpecializedILi3ELi2ELi32ELb1ELb0EEEJSG_NS5_IJNSR_ISE_SB_EENSR_INSA_ILi32EEESB_EEEEESH_SI_SH_SI_NS1B_6fusion15FusionCallbacksIS1F_NS1K_13LinCombEltActINS1B_6thread4ReLuESH_fSH_fLNS_15FloatRoundStyleE2EEESG_S1J_JEEENS4_5SM1004TMEM4LOAD26SM100_TMEM_LOAD_32dp32b32xESY_NSZ_INS10_ILi2ELi4ELi3EEES13_NSR_INS5_IJS14_S1H_EEENS5_IJS1H_SB_EEEEEEENS4_39AutoVectorizingCopyWithAssumedAlignmentILi128EEENS4_14SM90_TMA_STOREES20_S22_S22_EEEvvEEEEvNT_6ParamsE:
	.zero		2944


//--------------------- SYMBOLS --------------------------

	.type		.nv.reservedSmem.offset0,@object
	.size		.nv.reservedSmem.offset0,0x4
	.type		.nv.reservedSmem.cap,@object
	.size		.nv.reservedSmem.cap,0x4
	.type		__assertfail,@function
